	.headerflags	@"EF_CUDA_TEXMODE_UNIFIED EF_CUDA_64BIT_ADDRESS EF_CUDA_ACCELERATORS EF_CUDA_SM90 EF_CUDA_VIRTUAL_SM(EF_CUDA_SM90)"
	.elftype	@"ET_EXEC"


//--------------------- .nv.info                  --------------------------
	.section	.nv.info,"",@"SHT_CUDA_INFO"
	.align	4


	//----- nvinfo : EIATTR_REGCOUNT
	.align		4
        /*0000*/ 	.byte	0x04, 0x2f
        /*0002*/ 	.short	(.L_3 - .L_2)
	.align		4
.L_2:
        /*0004*/ 	.word	index@(triton_poi_fused_cat_53)
        /*0008*/ 	.word	0x00000040


	//----- nvinfo : EIATTR_MIN_STACK_SIZE
	.align		4
.L_3:
        /*000c*/ 	.byte	0x04, 0x12
        /*000e*/ 	.short	(.L_5 - .L_4)
	.align		4
.L_4:
        /*0010*/ 	.word	index@(triton_poi_fused_cat_53)
        /*0014*/ 	.word	0x00000000


	//----- nvinfo : EIATTR_FRAME_SIZE
	.align		4
.L_5:
        /*0018*/ 	.byte	0x04, 0x11
        /*001a*/ 	.short	(.L_7 - .L_6)
	.align		4
.L_6:
        /*001c*/ 	.word	index@(triton_poi_fused_cat_53)
        /*0020*/ 	.word	0x00000000


	//----- nvinfo : EIATTR_MIN_STACK_SIZE
	.align		4
.L_7:
        /*0024*/ 	.byte	0x04, 0x12
        /*0026*/ 	.short	(.L_9 - .L_8)
	.align		4
.L_8:
        /*0028*/ 	.word	index@(triton_poi_fused_cat_53)
        /*002c*/ 	.word	0x00000000
.L_9:


//--------------------- .nv.info.triton_poi_fused_cat_53 --------------------------
	.section	.nv.info.triton_poi_fused_cat_53,"",@"SHT_CUDA_INFO"
	.sectionflags	@""
	.align	4


	//----- nvinfo : EIATTR_CUDA_API_VERSION
	.align		4
        /*0000*/ 	.byte	0x04, 0x37
        /*0002*/ 	.short	(.L_11 - .L_10)
.L_10:
        /*0004*/ 	.word	0x0000007c


	//----- nvinfo : EIATTR_KPARAM_INFO
	.align		4
.L_11:
        /*0008*/ 	.byte	0x04, 0x17
        /*000a*/ 	.short	(.L_13 - .L_12)
.L_12:
        /*000c*/ 	.word	0x00000000
        /*0010*/ 	.short	0x0029
        /*0012*/ 	.short	0x0148
        /*0014*/ 	.byte	0x00, 0xf0, 0x11, 0x00


	//----- nvinfo : EIATTR_KPARAM_INFO
	.align		4
.L_13:
        /*0018*/ 	.byte	0x04, 0x17
        /*001a*/ 	.short	(.L_15 - .L_14)
.L_14:
        /*001c*/ 	.word	0x00000000
        /*0020*/ 	.short	0x0028
        /*0022*/ 	.short	0x0140
        /*0024*/ 	.byte	0x00, 0xf4, 0x21, 0x00


	//----- nvinfo : EIATTR_KPARAM_INFO
	.align		4
.L_15:
        /*0028*/ 	.byte	0x04, 0x17
        /*002a*/ 	.short	(.L_17 - .L_16)
.L_16:
        /*002c*/ 	.word	0x00000000
        /*0030*/ 	.short	0x0027
        /*0032*/ 	.short	0x0138
        /*0034*/ 	.byte	0x00, 0xf4, 0x21, 0x00


	//----- nvinfo : EIATTR_KPARAM_INFO
	.align		4
.L_17:
        /*0038*/ 	.byte	0x04, 0x17
        /*003a*/ 	.short	(.L_19 - .L_18)
.L_18:
        /*003c*/ 	.word	0x00000000
        /*0040*/ 	.short	0x0026
        /*0042*/ 	.short	0x0130
        /*0044*/ 	.byte	0x00, 0xf4, 0x21, 0x00


	//----- nvinfo : EIATTR_KPARAM_INFO
	.align		4
.L_19:
        /*0048*/ 	.byte	0x04, 0x17
        /*004a*/ 	.short	(.L_21 - .L_20)
.L_20:
        /*004c*/ 	.word	0x00000000
        /*0050*/ 	.short	0x0025
        /*0052*/ 	.short	0x0128
        /*0054*/ 	.byte	0x00, 0xf4, 0x21, 0x00


	//----- nvinfo : EIATTR_KPARAM_INFO
	.align		4
.L_21:
        /*0058*/ 	.byte	0x04, 0x17
        /*005a*/ 	.short	(.L_23 - .L_22)
.L_22:
        /*005c*/ 	.word	0x00000000
        /*0060*/ 	.short	0x0024
        /*0062*/ 	.short	0x0120
        /*0064*/ 	.byte	0x00, 0xf4, 0x21, 0x00


	//----- nvinfo : EIATTR_KPARAM_INFO
	.align		4
.L_23:
        /*0068*/ 	.byte	0x04, 0x17
        /*006a*/ 	.short	(.L_25 - .L_24)
.L_24:
        /*006c*/ 	.word	0x00000000
        /*0070*/ 	.short	0x0023
        /*0072*/ 	.short	0x0118
        /*0074*/ 	.byte	0x00, 0xf4, 0x21, 0x00


	//----- nvinfo : EIATTR_KPARAM_INFO
	.align		4
.L_25:
        /*0078*/ 	.byte	0x04, 0x17
        /*007a*/ 	.short	(.L_27 - .L_26)
.L_26:
        /*007c*/ 	.word	0x00000000
        /*0080*/ 	.short	0x0022
        /*0082*/ 	.short	0x0110
        /*0084*/ 	.byte	0x00, 0xf4, 0x21, 0x00


	//----- nvinfo : EIATTR_KPARAM_INFO
	.align		4
.L_27:
        /*0088*/ 	.byte	0x04, 0x17
        /*008a*/ 	.short	(.L_29 - .L_28)
.L_28:
        /*008c*/ 	.word	0x00000000
        /*0090*/ 	.short	0x0021
        /*0092*/ 	.short	0x0108
        /*0094*/ 	.byte	0x00, 0xf4, 0x21, 0x00


	//----- nvinfo : EIATTR_KPARAM_INFO
	.align		4
.L_29:
        /*0098*/ 	.byte	0x04, 0x17
        /*009a*/ 	.short	(.L_31 - .L_30)
.L_30:
        /*009c*/ 	.word	0x00000000
        /*00a0*/ 	.short	0x0020
        /*00a2*/ 	.short	0x0100
        /*00a4*/ 	.byte	0x00, 0xf4, 0x21, 0x00


	//----- nvinfo : EIATTR_KPARAM_INFO
	.align		4
.L_31:
        /*00a8*/ 	.byte	0x04, 0x17
        /*00aa*/ 	.short	(.L_33 - .L_32)
.L_32:
        /*00ac*/ 	.word	0x00000000
        /*00b0*/ 	.short	0x001f
        /*00b2*/ 	.short	0x00f8
        /*00b4*/ 	.byte	0x00, 0xf4, 0x21, 0x00


	//----- nvinfo : EIATTR_KPARAM_INFO
	.align		4
.L_33:
        /*00b8*/ 	.byte	0x04, 0x17
        /*00ba*/ 	.short	(.L_35 - .L_34)
.L_34:
        /*00bc*/ 	.word	0x00000000
        /*00c0*/ 	.short	0x001e
        /*00c2*/ 	.short	0x00f0
        /*00c4*/ 	.byte	0x00, 0xf4, 0x21, 0x00


	//----- nvinfo : EIATTR_KPARAM_INFO
	.align		4
.L_35:
        /*00c8*/ 	.byte	0x04, 0x17
        /*00ca*/ 	.short	(.L_37 - .L_36)
.L_36:
        /*00cc*/ 	.word	0x00000000
        /*00d0*/ 	.short	0x001d
        /*00d2*/ 	.short	0x00e8
        /*00d4*/ 	.byte	0x00, 0xf4, 0x21, 0x00


	//----- nvinfo : EIATTR_KPARAM_INFO
	.align		4
.L_37:
        /*00d8*/ 	.byte	0x04, 0x17
        /*00da*/ 	.short	(.L_39 - .L_38)
.L_38:
        /*00dc*/ 	.word	0x00000000
        /*00e0*/ 	.short	0x001c
        /*00e2*/ 	.short	0x00e0
        /*00e4*/ 	.byte	0x00, 0xf4, 0x21, 0x00


	//----- nvinfo : EIATTR_KPARAM_INFO
	.align		4
.L_39:
        /*00e8*/ 	.byte	0x04, 0x17
        /*00ea*/ 	.short	(.L_41 - .L_40)
.L_40:
        /*00ec*/ 	.word	0x00000000
        /*00f0*/ 	.short	0x001b
        /*00f2*/ 	.short	0x00d8
        /*00f4*/ 	.byte	0x00, 0xf4, 0x21, 0x00


	//----- nvinfo : EIATTR_KPARAM_INFO
	.align		4
.L_41:
        /*00f8*/ 	.byte	0x04, 0x17
        /*00fa*/ 	.short	(.L_43 - .L_42)
.L_42:
        /*00fc*/ 	.word	0x00000000
        /*0100*/ 	.short	0x001a
        /*0102*/ 	.short	0x00d0
        /*0104*/ 	.byte	0x00, 0xf4, 0x21, 0x00


	//----- nvinfo : EIATTR_KPARAM_INFO
	.align		4
.L_43:
        /*0108*/ 	.byte	0x04, 0x17
        /*010a*/ 	.short	(.L_45 - .L_44)
.L_44:
        /*010c*/ 	.word	0x00000000
        /*0110*/ 	.short	0x0019
        /*0112*/ 	.short	0x00c8
        /*0114*/ 	.byte	0x00, 0xf4, 0x21, 0x00


	//----- nvinfo : EIATTR_KPARAM_INFO
	.align		4
.L_45:
        /*0118*/ 	.byte	0x04, 0x17
        /*011a*/ 	.short	(.L_47 - .L_46)
.L_46:
        /*011c*/ 	.word	0x00000000
        /*0120*/ 	.short	0x0018
        /*0122*/ 	.short	0x00c0
        /*0124*/ 	.byte	0x00, 0xf4, 0x21, 0x00


	//----- nvinfo : EIATTR_KPARAM_INFO
	.align		4
.L_47:
        /*0128*/ 	.byte	0x04, 0x17
        /*012a*/ 	.short	(.L_49 - .L_48)
.L_48:
        /*012c*/ 	.word	0x00000000
        /*0130*/ 	.short	0x0017
        /*0132*/ 	.short	0x00b8
        /*0134*/ 	.byte	0x00, 0xf4, 0x21, 0x00


	//----- nvinfo : EIATTR_KPARAM_INFO
	.align		4
.L_49:
        /*0138*/ 	.byte	0x04, 0x17
        /*013a*/ 	.short	(.L_51 - .L_50)
.L_50:
        /*013c*/ 	.word	0x00000000
        /*0140*/ 	.short	0x0016
        /*0142*/ 	.short	0x00b0
        /*0144*/ 	.byte	0x00, 0xf4, 0x21, 0x00


	//----- nvinfo : EIATTR_KPARAM_INFO
	.align		4
.L_51:
        /*0148*/ 	.byte	0x04, 0x17
        /*014a*/ 	.short	(.L_53 - .L_52)
.L_52:
        /*014c*/ 	.word	0x00000000
        /*0150*/ 	.short	0x0015
        /*0152*/ 	.short	0x00a8
        /*0154*/ 	.byte	0x00, 0xf4, 0x21, 0x00


	//----- nvinfo : EIATTR_KPARAM_INFO
	.align		4
.L_53:
        /*0158*/ 	.byte	0x04, 0x17
        /*015a*/ 	.short	(.L_55 - .L_54)
.L_54:
        /*015c*/ 	.word	0x00000000
        /*0160*/ 	.short	0x0014
        /*0162*/ 	.short	0x00a0
        /*0164*/ 	.byte	0x00, 0xf4, 0x21, 0x00


	//----- nvinfo : EIATTR_KPARAM_INFO
	.align		4
.L_55:
        /*0168*/ 	.byte	0x04, 0x17
        /*016a*/ 	.short	(.L_57 - .L_56)
.L_56:
        /*016c*/ 	.word	0x00000000
        /*0170*/ 	.short	0x0013
        /*0172*/ 	.short	0x0098
        /*0174*/ 	.byte	0x00, 0xf4, 0x21, 0x00


	//----- nvinfo : EIATTR_KPARAM_INFO
	.align		4
.L_57:
        /*0178*/ 	.byte	0x04, 0x17
        /*017a*/ 	.short	(.L_59 - .L_58)
.L_58:
        /*017c*/ 	.word	0x00000000
        /*0180*/ 	.short	0x0012
        /*0182*/ 	.short	0x0090
        /*0184*/ 	.byte	0x00, 0xf4, 0x21, 0x00


	//----- nvinfo : EIATTR_KPARAM_INFO
	.align		4
.L_59:
        /*0188*/ 	.byte	0x04, 0x17
        /*018a*/ 	.short	(.L_61 - .L_60)
.L_60:
        /*018c*/ 	.word	0x00000000
        /*0190*/ 	.short	0x0011
        /*0192*/ 	.short	0x0088
        /*0194*/ 	.byte	0x00, 0xf4, 0x21, 0x00


	//----- nvinfo : EIATTR_KPARAM_INFO
	.align		4
.L_61:
        /*0198*/ 	.byte	0x04, 0x17
        /*019a*/ 	.short	(.L_63 - .L_62)
.L_62:
        /*019c*/ 	.word	0x00000000
        /*01a0*/ 	.short	0x0010
        /*01a2*/ 	.short	0x0080
        /*01a4*/ 	.byte	0x00, 0xf4, 0x21, 0x00


	//----- nvinfo : EIATTR_KPARAM_INFO
	.align		4
.L_63:
        /*01a8*/ 	.byte	0x04, 0x17
        /*01aa*/ 	.short	(.L_65 - .L_64)
.L_64:
        /*01ac*/ 	.word	0x00000000
        /*01b0*/ 	.short	0x000f
        /*01b2*/ 	.short	0x0078
        /*01b4*/ 	.byte	0x00, 0xf4, 0x21, 0x00


	//----- nvinfo : EIATTR_KPARAM_INFO
	.align		4
.L_65:
        /*01b8*/ 	.byte	0x04, 0x17
        /*01ba*/ 	.short	(.L_67 - .L_66)
.L_66:
        /*01bc*/ 	.word	0x00000000
        /*01c0*/ 	.short	0x000e
        /*01c2*/ 	.short	0x0070
        /*01c4*/ 	.byte	0x00, 0xf4, 0x21, 0x00


	//----- nvinfo : EIATTR_KPARAM_INFO
	.align		4
.L_67:
        /*01c8*/ 	.byte	0x04, 0x17
        /*01ca*/ 	.short	(.L_69 - .L_68)
.L_68:
        /*01cc*/ 	.word	0x00000000
        /*01d0*/ 	.short	0x000d
        /*01d2*/ 	.short	0x0068
        /*01d4*/ 	.byte	0x00, 0xf4, 0x21, 0x00


	//----- nvinfo : EIATTR_KPARAM_INFO
	.align		4
.L_69:
        /*01d8*/ 	.byte	0x04, 0x17
        /*01da*/ 	.short	(.L_71 - .L_70)
.L_70:
        /*01dc*/ 	.word	0x00000000
        /*01e0*/ 	.short	0x000c
        /*01e2*/ 	.short	0x0060
        /*01e4*/ 	.byte	0x00, 0xf4, 0x21, 0x00


	//----- nvinfo : EIATTR_KPARAM_INFO
	.align		4
.L_71:
        /*01e8*/ 	.byte	0x04, 0x17
        /*01ea*/ 	.short	(.L_73 - .L_72)
.L_72:
        /*01ec*/ 	.word	0x00000000
        /*01f0*/ 	.short	0x000b
        /*01f2*/ 	.short	0x0058
        /*01f4*/ 	.byte	0x00, 0xf4, 0x21, 0x00


	//----- nvinfo : EIATTR_KPARAM_INFO
	.align		4
.L_73:
        /*01f8*/ 	.byte	0x04, 0x17
        /*01fa*/ 	.short	(.L_75 - .L_74)
.L_74:
        /*01fc*/ 	.word	0x00000000
        /*0200*/ 	.short	0x000a
        /*0202*/ 	.short	0x0050
        /*0204*/ 	.byte	0x00, 0xf4, 0x21, 0x00


	//----- nvinfo : EIATTR_KPARAM_INFO
	.align		4
.L_75:
        /*0208*/ 	.byte	0x04, 0x17
        /*020a*/ 	.short	(.L_77 - .L_76)
.L_76:
        /*020c*/ 	.word	0x00000000
        /*0210*/ 	.short	0x0009
        /*0212*/ 	.short	0x0048
        /*0214*/ 	.byte	0x00, 0xf4, 0x21, 0x00


	//----- nvinfo : EIATTR_KPARAM_INFO
	.align		4
.L_77:
        /*0218*/ 	.byte	0x04, 0x17
        /*021a*/ 	.short	(.L_79 - .L_78)
.L_78:
        /*021c*/ 	.word	0x00000000
        /*0220*/ 	.short	0x0008
        /*0222*/ 	.short	0x0040
        /*0224*/ 	.byte	0x00, 0xf4, 0x21, 0x00


	//----- nvinfo : EIATTR_KPARAM_INFO
	.align		4
.L_79:
        /*0228*/ 	.byte	0x04, 0x17
        /*022a*/ 	.short	(.L_81 - .L_80)
.L_80:
        /*022c*/ 	.word	0x00000000
        /*0230*/ 	.short	0x0007
        /*0232*/ 	.short	0x0038
        /*0234*/ 	.byte	0x00, 0xf4, 0x21, 0x00


	//----- nvinfo : EIATTR_KPARAM_INFO
	.align		4
.L_81:
        /*0238*/ 	.byte	0x04, 0x17
        /*023a*/ 	.short	(.L_83 - .L_82)
.L_82:
        /*023c*/ 	.word	0x00000000
        /*0240*/ 	.short	0x0006
        /*0242*/ 	.short	0x0030
        /*0244*/ 	.byte	0x00, 0xf4, 0x21, 0x00


	//----- nvinfo : EIATTR_KPARAM_INFO
	.align		4
.L_83:
        /*0248*/ 	.byte	0x04, 0x17
        /*024a*/ 	.short	(.L_85 - .L_84)
.L_84:
        /*024c*/ 	.word	0x00000000
        /*0250*/ 	.short	0x0005
        /*0252*/ 	.short	0x0028
        /*0254*/ 	.byte	0x00, 0xf4, 0x21, 0x00


	//----- nvinfo : EIATTR_KPARAM_INFO
	.align		4
.L_85:
        /*0258*/ 	.byte	0x04, 0x17
        /*025a*/ 	.short	(.L_87 - .L_86)
.L_86:
        /*025c*/ 	.word	0x00000000
        /*0260*/ 	.short	0x0004
        /*0262*/ 	.short	0x0020
        /*0264*/ 	.byte	0x00, 0xf4, 0x21, 0x00


	//----- nvinfo : EIATTR_KPARAM_INFO
	.align		4
.L_87:
        /*0268*/ 	.byte	0x04, 0x17
        /*026a*/ 	.short	(.L_89 - .L_88)
.L_88:
        /*026c*/ 	.word	0x00000000
        /*0270*/ 	.short	0x0003
        /*0272*/ 	.short	0x0018
        /*0274*/ 	.byte	0x00, 0xf4, 0x21, 0x00


	//----- nvinfo : EIATTR_KPARAM_INFO
	.align		4
.L_89:
        /*0278*/ 	.byte	0x04, 0x17
        /*027a*/ 	.short	(.L_91 - .L_90)
.L_90:
        /*027c*/ 	.word	0x00000000
        /*0280*/ 	.short	0x0002
        /*0282*/ 	.short	0x0010
        /*0284*/ 	.byte	0x00, 0xf4, 0x21, 0x00


	//----- nvinfo : EIATTR_KPARAM_INFO
	.align		4
.L_91:
        /*0288*/ 	.byte	0x04, 0x17
        /*028a*/ 	.short	(.L_93 - .L_92)
.L_92:
        /*028c*/ 	.word	0x00000000
        /*0290*/ 	.short	0x0001
        /*0292*/ 	.short	0x0008
        /*0294*/ 	.byte	0x00, 0xf4, 0x21, 0x00


	//----- nvinfo : EIATTR_KPARAM_INFO
	.align		4
.L_93:
        /*0298*/ 	.byte	0x04, 0x17
        /*029a*/ 	.short	(.L_95 - .L_94)
.L_94:
        /*029c*/ 	.word	0x00000000
        /*02a0*/ 	.short	0x0000
        /*02a2*/ 	.short	0x0000
        /*02a4*/ 	.byte	0x00, 0xf4, 0x21, 0x00


	//----- nvinfo : EIATTR_SPARSE_MMA_MASK
	.align		4
.L_95:
        /*02a8*/ 	.byte	0x03, 0x50
        /*02aa*/ 	.short	0x0000


	//----- nvinfo : EIATTR_MAXREG_COUNT
	.align		4
        /*02ac*/ 	.byte	0x03, 0x1b
        /*02ae*/ 	.short	0x00ff


	//----- nvinfo : EIATTR_EXIT_INSTR_OFFSETS
	.align		4
        /*02b0*/ 	.byte	0x04, 0x1c
        /*02b2*/ 	.short	(.L_97 - .L_96)


	//   ....[0]....
.L_96:
        /*02b4*/ 	.word	0x00002700


	//----- nvinfo : EIATTR_REQNTID
	.align		4
.L_97:
        /*02b8*/ 	.byte	0x04, 0x10
        /*02ba*/ 	.short	(.L_99 - .L_98)
.L_98:
        /*02bc*/ 	.word	0x00000080
        /*02c0*/ 	.word	0x00000001
        /*02c4*/ 	.word	0x00000001


	//----- nvinfo : EIATTR_CBANK_PARAM_SIZE
	.align		4
.L_99:
        /*02c8*/ 	.byte	0x03, 0x19
        /*02ca*/ 	.short	0x014c


	//----- nvinfo : EIATTR_PARAM_CBANK
	.align		4
        /*02cc*/ 	.byte	0x04, 0x0a
        /*02ce*/ 	.short	(.L_101 - .L_100)
	.align		4
.L_100:
        /*02d0*/ 	.word	index@(.nv.constant0.triton_poi_fused_cat_53)
        /*02d4*/ 	.short	0x0210
        /*02d6*/ 	.short	0x014c


	//----- nvinfo : EIATTR_SW_WAR
	.align		4
.L_101:
        /*02d8*/ 	.byte	0x04, 0x36
        /*02da*/ 	.short	(.L_103 - .L_102)
.L_102:
        /*02dc*/ 	.word	0x00000008
.L_103:


//--------------------- .nv.callgraph             --------------------------
	.section	.nv.callgraph,"",@"SHT_CUDA_CALLGRAPH"
	.align	4
	.sectionentsize	8
	.align		4
        /*0000*/ 	.word	0x00000000
	.align		4
        /*0004*/ 	.word	0xffffffff
	.align		4
        /*0008*/ 	.word	0x00000000
	.align		4
        /*000c*/ 	.word	0xfffffffe
	.align		4
        /*0010*/ 	.word	0x00000000
	.align		4
        /*0014*/ 	.word	0xfffffffd
	.align		4
        /*0018*/ 	.word	0x00000000
	.align		4
        /*001c*/ 	.word	0xfffffffc


//--------------------- .nv.constant4             --------------------------
	.section	.nv.constant4,"a",@progbits
	.align	8
	.align		8
.nv.constant4:
        /*0000*/ 	.dword	_$_str
	.align		8
        /*0008*/ 	.dword	_$_str_$_2


//--------------------- .text.triton_poi_fused_cat_53 --------------------------
	.section	.text.triton_poi_fused_cat_53,"ax",@progbits
	.align	128
        .global         triton_poi_fused_cat_53
        .type           triton_poi_fused_cat_53,@function
        .size           triton_poi_fused_cat_53,(.L_x_1 - triton_poi_fused_cat_53)
        .other          triton_poi_fused_cat_53,@"STO_CUDA_ENTRY STV_DEFAULT"
triton_poi_fused_cat_53:
.text.triton_poi_fused_cat_53:
[----:B------:R-:W-:Y:S01]  /*0000*/  LDC R1, c[0x0][0x28] ;  /* 0x00000a00ff017b82 */ /* 0x000fe20000000800 */
[----:B------:R-:W1:Y:S07]  /*0010*/  S2R R0, SR_TID.X ;  /* 0x0000000000007919 */ /* 0x000e6e0000002100 */
[----:B------:R-:W2:Y:S01]  /*0020*/  LDC.64 R2, c[0x0][0x2c0] ;  /* 0x0000b000ff027b82 */ /* 0x000ea20000000a00 */
[----:B------:R-:W-:Y:S01]  /*0030*/  CS2R R48, SRZ ;  /* 0x0000000000307805 */ /* 0x000fe2000001ff00 */
[----:B------:R-:W-:Y:S01]  /*0040*/  ULDC.64 UR4, c[0x0][0x208] ;  /* 0x0000820000047ab9 */ /* 0x000fe20000000a00 */
[----:B------:R-:W3:Y:S05]  /*0050*/  S2R R15, SR_CTAID.X ;  /* 0x00000000000f7919 */ /* 0x000eea0000002500 */
[----:B------:R-:W4:Y:S08]  /*0060*/  LDC.64 R8, c[0x0][0x2e8] ;  /* 0x0000ba00ff087b82 */ /* 0x000f300000000a00 */
[----:B------:R-:W5:Y:S01]  /*0070*/  LDC.64 R10, c[0x0][0x310] ;  /* 0x0000c400ff0a7b82 */ /* 0x000f620000000a00 */
[----:B------:R-:W-:-:S02]  /*0080*/  CS2R R6, SRZ ;  /* 0x0000000000067805 */ /* 0x000fc4000001ff00 */
[----:B------:R-:W-:-:S05]  /*0090*/  CS2R R32, SRZ ;  /* 0x0000000000207805 */ /* 0x000fca000001ff00 */
[----:B------:R-:W4:Y:S01]  /*00a0*/  LDC.64 R12, c[0x0][0x338] ;  /* 0x0000ce00ff0c7b82 */ /* 0x000f220000000a00 */
[----:B------:R-:W-:Y:S01]  /*00b0*/  CS2R R38, SRZ ;  /* 0x0000000000267805 */ /* 0x000fe2000001ff00 */
[----:B------:R-:W-:Y:S01]  /*00c0*/  ULDC.64 UR6, c[0x0][0x2b0] ;  /* 0x0000ac0000067ab9 */ /* 0x000fe20000000a00 */
[----:B------:R-:W-:Y:S01]  /*00d0*/  ULDC.64 UR8, c[0x0][0x300] ;  /* 0x0000c00000087ab9 */ /* 0x000fe20000000a00 */
[----:B------:R-:W-:Y:S01]  /*00e0*/  ULDC.64 UR10, c[0x0][0x328] ;  /* 0x0000ca00000a7ab9 */ /* 0x000fe20000000a00 */
[----:B-1----:R-:W-:-:S03]  /*00f0*/  IMAD.SHL.U32 R0, R0, 0x2, RZ ;  /* 0x0000000200007824 */ /* 0x002fc600078e00ff */
[----:B------:R-:W1:Y:S02]  /*0100*/  LDC.64 R44, c[0x0][0x2b8] ;  /* 0x0000ae00ff2c7b82 */ /* 0x000e640000000a00 */
[----:B------:R-:W-:Y:S02]  /*0110*/  LOP3.LUT R0, R0, 0xfe, RZ, 0xc0, !PT ;  /* 0x000000fe00007812 */ /* 0x000fe400078ec0ff */
[----:B------:R-:W-:-:S04]  /*0120*/  CS2R R34, SRZ ;  /* 0x0000000000227805 */ /* 0x000fc8000001ff00 */
[----:B------:R-:W1:Y:S01]  /*0130*/  LDC.64 R26, c[0x0][0x2c8] ;  /* 0x0000b200ff1a7b82 */ /* 0x000e620000000a00 */
[----:B---3--:R-:W-:-:S05]  /*0140*/  IMAD R5, R15, 0x100, R0 ;  /* 0x000001000f057824 */ /* 0x008fca00078e0200 */
[----:B------:R-:W-:Y:S02]  /*0150*/  SHF.R.S32.HI R0, RZ, 0x1f, R5 ;  /* 0x0000001fff007819 */ /* 0x000fe40000011405 */
[----:B------:R-:W3:Y:S02]  /*0160*/  LDC.64 R58, c[0x0][0x308] ;  /* 0x0000c200ff3a7b82 */ /* 0x000ee40000000a00 */
[----:B------:R-:W-:-:S04]  /*0170*/  LEA.HI R0, R0, R5, RZ, 0x9 ;  /* 0x0000000500007211 */ /* 0x000fc800078f48ff */
[----:B------:R-:W-:Y:S02]  /*0180*/  LOP3.LUT R4, R0, 0xfffffe00, RZ, 0xc0, !PT ;  /* 0xfffffe0000047812 */ /* 0x000fe400078ec0ff */
[----:B------:R-:W1:Y:S03]  /*0190*/  LDC.64 R30, c[0x0][0x348] ;  /* 0x0000d200ff1e7b82 */ /* 0x000e660000000a00 */
[----:B------:R-:W-:-:S04]  /*01a0*/  IMAD.IADD R53, R5, 0x1, -R4 ;  /* 0x0000000105357824 */ /* 0x000fc800078e0a04 */
[C---:B--2---:R-:W-:Y:S01]  /*01b0*/  IMAD.WIDE R2, R53.reuse, 0x4, R2 ;  /* 0x0000000435027825 */ /* 0x044fe200078e0202 */
[----:B------:R-:W-:Y:S01]  /*01c0*/  LOP3.LUT R40, R53, 0xffffffc0, RZ, 0xc0, !PT ;  /* 0xffffffc035287812 */ /* 0x000fe200078ec0ff */
[----:B------:R-:W2:Y:S03]  /*01d0*/  LDC.64 R46, c[0x0][0x340] ;  /* 0x0000d000ff2e7b82 */ /* 0x000ea60000000a00 */
[C---:B------:R-:W-:Y:S02]  /*01e0*/  ISETP.NE.AND P5, PT, R40.reuse, 0x100, PT ;  /* 0x000001002800780c */ /* 0x040fe40003fa5270 */
[----:B------:R-:W-:Y:S02]  /*01f0*/  ISETP.NE.AND P4, PT, R40, 0x140, PT ;  /* 0x000001402800780c */ /* 0x000fe40003f85270 */
[----:B------:R-:W-:Y:S02]  /*0200*/  CS2R R42, SRZ ;  /* 0x00000000002a7805 */ /* 0x000fe4000001ff00 */
[----:B------:R-:W-:-:S02]  /*0210*/  CS2R R36, SRZ ;  /* 0x0000000000247805 */ /* 0x000fc4000001ff00 */
[----:B------:R-:W-:Y:S02]  /*0220*/  CS2R R20, SRZ ;  /* 0x0000000000147805 */ /* 0x000fe4000001ff00 */
[----:B------:R-:W-:Y:S01]  /*0230*/  CS2R R22, SRZ ;  /* 0x0000000000167805 */ /* 0x000fe2000001ff00 */
[----:B------:R-:W1:Y:S02]  /*0240*/  LDC.64 R50, c[0x0][0x2f0] ;  /* 0x0000bc00ff327b82 */ /* 0x000e640000000a00 */
[----:B------:R5:W2:Y:S01]  /*0250*/  @!P5 LDG.E.EL.64 R48, desc[UR4][R2.64+-0x400] ;  /* 0xfffc00040230d981 */ /* 0x000aa2000c2e1b00 */
[----:B------:R-:W-:Y:S01]  /*0260*/  SHF.R.S32.HI R4, RZ, 0x17, R15 ;  /* 0x00000017ff047819 */ /* 0x000fe2000001140f */
[----:B----4-:R-:W-:Y:S01]  /*0270*/  IMAD.WIDE R8, R53, 0x4, R8 ;  /* 0x0000000435087825 */ /* 0x010fe200078e0208 */
[----:B------:R-:W-:-:S03]  /*0280*/  ISETP.NE.AND P3, PT, R40, 0x180, PT ;  /* 0x000001802800780c */ /* 0x000fc60003f65270 */
[----:B------:R-:W4:Y:S01]  /*0290*/  LDC.64 R54, c[0x0][0x2f8] ;  /* 0x0000be00ff367b82 */ /* 0x000f220000000a00 */
[----:B------:R-:W-:Y:S01]  /*02a0*/  SGXT R4, R4, 0x1 ;  /* 0x000000010404781a */ /* 0x000fe20000000200 */
[----:B------:R3:W2:Y:S01]  /*02b0*/  @!P4 LDG.E.EL.64 R6, desc[UR4][R8.64+-0x500] ;  /* 0xfffb00040806c981 */ /* 0x0006a2000c2e1b00 */
[C---:B------:R-:W-:Y:S02]  /*02c0*/  ISETP.GT.AND P2, PT, R53.reuse, 0x1bf, PT ;  /* 0x000001bf3500780c */ /* 0x040fe40003f44270 */
[----:B------:R-:W-:Y:S01]  /*02d0*/  LEA.HI R14, R4, R5, RZ, 0xa ;  /* 0x00000005040e7211 */ /* 0x000fe200078f50ff */
[----:B-----5:R-:W-:-:S03]  /*02e0*/  IMAD.WIDE R2, R53, 0x4, R10 ;  /* 0x0000000435027825 */ /* 0x020fc600078e020a */
[----:B------:R-:W-:Y:S02]  /*02f0*/  SHF.R.S32.HI R15, RZ, 0xa, R14 ;  /* 0x0000000aff0f7819 */ /* 0x000fe4000001140e */
[----:B------:R5:W2:Y:S01]  /*0300*/  @!P3 LDG.E.EL.64 R32, desc[UR4][R2.64+-0x600] ;  /* 0xfffa00040220b981 */ /* 0x000aa2000c2e1b00 */
[----:B------:R-:W-:Y:S01]  /*0310*/  SHF.R.S32.HI R11, RZ, 0x9, R0 ;  /* 0x00000009ff0b7819 */ /* 0x000fe20000011400 */
[----:B0--3--:R-:W-:Y:S01]  /*0320*/  IMAD.WIDE R8, R53, 0x4, R12 ;  /* 0x0000000435087825 */ /* 0x009fe200078e020c */
[----:B------:R-:W-:Y:S02]  /*0330*/  LEA.HI R14, R14, R15, RZ, 0x1 ;  /* 0x0000000f0e0e7211 */ /* 0x000fe400078f08ff */
[----:B------:R-:W-:Y:S02]  /*0340*/  LEA.HI R4, R4, R5, RZ, 0xb ;  /* 0x0000000504047211 */ /* 0x000fe400078f58ff */
[----:B------:R-:W-:Y:S01]  /*0350*/  LOP3.LUT R14, R14, 0x3fffffe, RZ, 0xc0, !PT ;  /* 0x03fffffe0e0e7812 */ /* 0x000fe200078ec0ff */
[----:B------:R0:W3:Y:S01]  /*0360*/  @P2 LDG.E.EL.64 R38, desc[UR4][R8.64+-0x700] ;  /* 0xfff9000408262981 */ /* 0x0000e2000c2e1b00 */
[----:B------:R-:W-:-:S02]  /*0370*/  SHF.R.S32.HI R4, RZ, 0xb, R4 ;  /* 0x0000000bff047819 */ /* 0x000fc40000011404 */
[-C--:B-----5:R-:W-:Y:S01]  /*0380*/  LEA.HI R2, R11, R11.reuse, RZ, 0x2 ;  /* 0x0000000b0b027211 */ /* 0x0a0fe200078f10ff */
[----:B------:R-:W-:Y:S01]  /*0390*/  IMAD.IADD R14, R15, 0x1, -R14 ;  /* 0x000000010f0e7824 */ /* 0x000fe200078e0a0e */
[----:B------:R-:W-:Y:S01]  /*03a0*/  LEA.HI R0, R0, R11, RZ, 0x1 ;  /* 0x0000000b00007211 */ /* 0x000fe200078f08ff */
[----:B------:R-:W-:Y:S01]  /*03b0*/  IMAD R10, R4, 0x240, RZ ;  /* 0x00000240040a7824 */ /* 0x000fe200078e02ff */
[----:B------:R-:W-:Y:S01]  /*03c0*/  LOP3.LUT R2, R2, 0x3fffffc, RZ, 0xc0, !PT ;  /* 0x03fffffc02027812 */ /* 0x000fe200078ec0ff */
[----:B------:R-:W-:Y:S01]  /*03d0*/  IMAD R14, R14, 0xc0, RZ ;  /* 0x000000c00e0e7824 */ /* 0x000fe200078e02ff */
[----:B------:R-:W-:-:S03]  /*03e0*/  LOP3.LUT R0, R0, 0x3fffffe, RZ, 0xc0, !PT ;  /* 0x03fffffe00007812 */ /* 0x000fc600078ec0ff */
[C---:B------:R-:W-:Y:S01]  /*03f0*/  IMAD.IADD R2, R11.reuse, 0x1, -R2 ;  /* 0x000000010b027824 */ /* 0x040fe200078e0a02 */
[--C-:B------:R-:W-:Y:S01]  /*0400*/  IADD3 R13, P0, P1, R14, R53, R10.reuse ;  /* 0x000000350e0d7210 */ /* 0x100fe2000791e00a */
[----:B------:R-:W-:Y:S01]  /*0410*/  IMAD R4, R4, 0x180, RZ ;  /* 0x0000018004047824 */ /* 0x000fe200078e02ff */
[----:B------:R-:W-:Y:S01]  /*0420*/  SHF.R.S32.HI R12, RZ, 0x1f, R10 ;  /* 0x0000001fff0c7819 */ /* 0x000fe2000001140a */
[----:B------:R-:W-:Y:S01]  /*0430*/  IMAD.SHL.U32 R2, R2, 0x40, RZ ;  /* 0x0000004002027824 */ /* 0x000fe200078e00ff */
[----:B------:R-:W-:Y:S02]  /*0440*/  SHF.R.S32.HI R3, RZ, 0x1f, R53 ;  /* 0x0000001fff037819 */ /* 0x000fe40000011435 */
[----:B------:R-:W-:Y:S01]  /*0450*/  SHF.R.S32.HI R14, RZ, 0x1f, R14 ;  /* 0x0000001fff0e7819 */ /* 0x000fe2000001140e */
[----:B------:R-:W-:Y:S01]  /*0460*/  IMAD.IADD R0, R11, 0x1, -R0 ;  /* 0x000000010b007824 */ /* 0x000fe200078e0a00 */
[----:B0-----:R-:W-:Y:S01]  /*0470*/  SHF.R.S32.HI R8, RZ, 0x1f, R4 ;  /* 0x0000001fff087819 */ /* 0x001fe20000011404 */
[----:B------:R-:W-:Y:S01]  /*0480*/  IMAD R15, R15, 0xc0, RZ ;  /* 0x000000c00f0f7824 */ /* 0x000fe200078e02ff */
[----:B------:R-:W-:Y:S01]  /*0490*/  IADD3.X R9, R14, R3, R12, P0, P1 ;  /* 0x000000030e097210 */ /* 0x000fe200007e240c */
[----:B------:R-:W-:Y:S01]  /*04a0*/  IMAD.SHL.U32 R0, R0, 0x40, RZ ;  /* 0x0000004000007824 */ /* 0x000fe200078e00ff */
[----:B------:R-:W-:-:S02]  /*04b0*/  IADD3 R14, P0, P1, R2, R53, R4 ;  /* 0x00000035020e7210 */ /* 0x000fc4000791e004 */
[----:B------:R-:W-:Y:S02]  /*04c0*/  SHF.R.S32.HI R2, RZ, 0x1f, R2 ;  /* 0x0000001fff027819 */ /* 0x000fe40000011402 */
[--C-:B------:R-:W-:Y:S02]  /*04d0*/  SHF.R.S32.HI R4, RZ, 0x1f, R15.reuse ;  /* 0x0000001fff047819 */ /* 0x100fe4000001140f */
[----:B------:R-:W-:Y:S02]  /*04e0*/  IADD3.X R17, R2, R3, R8, P0, P1 ;  /* 0x0000000302117210 */ /* 0x000fe400007e2408 */
[----:B------:R-:W-:Y:S02]  /*04f0*/  IADD3 R15, P0, P1, R0, R53, R15 ;  /* 0x00000035000f7210 */ /* 0x000fe4000791e00f */
[----:B------:R-:W-:Y:S01]  /*0500*/  SHF.R.S32.HI R2, RZ, 0x1f, R0 ;  /* 0x0000001fff027819 */ /* 0x000fe20000011400 */
[----:B------:R-:W-:-:S03]  /*0510*/  IMAD.SHL.U32 R12, R11, 0x40, RZ ;  /* 0x000000400b0c7824 */ /* 0x000fc600078e00ff */
[-C--:B------:R-:W-:Y:S02]  /*0520*/  IADD3.X R10, R2, R3.reuse, R4, P0, P1 ;  /* 0x00000003020a7210 */ /* 0x080fe400007e2404 */
[----:B------:R-:W-:Y:S02]  /*0530*/  IADD3 R4, P6, R0, R13, RZ ;  /* 0x0000000d00047210 */ /* 0x000fe40007fde0ff */
[----:B------:R-:W-:Y:S02]  /*0540*/  LEA R8, P1, R14, UR6, 0x2 ;  /* 0x000000060e087c11 */ /* 0x000fe4000f8210ff */
[----:B------:R-:W-:Y:S01]  /*0550*/  IADD3 R18, P0, R53, R12, RZ ;  /* 0x0000000c35127210 */ /* 0x000fe20007f1e0ff */
[----:B------:R-:W-:Y:S01]  /*0560*/  IMAD.X R11, R2, 0x1, R9, P6 ;  /* 0x00000001020b7824 */ /* 0x000fe200030e0609 */
[----:B------:R-:W-:Y:S01]  /*0570*/  LEA.HI.X R9, R14, UR7, R17, 0x2, P1 ;  /* 0x000000070e097c11 */ /* 0x000fe200088f1411 */
[----:B------:R-:W-:Y:S01]  /*0580*/  ULDC.64 UR6, c[0x0][0x2d8] ;  /* 0x0000b60000067ab9 */ /* 0x000fe20000000a00 */
[----:B------:R-:W-:Y:S01]  /*0590*/  LEA.HI.X.SX32 R3, R12, R3, 0x1, P0 ;  /* 0x000000030c037211 */ /* 0x000fe200000f0eff */
[----:B------:R-:W0:Y:S01]  /*05a0*/  LDC.64 R16, c[0x0][0x2d0] ;  /* 0x0000b400ff107b82 */ /* 0x000e220000000a00 */
[----:B------:R-:W-:-:S02]  /*05b0*/  LEA R24, P1, R4, UR8, 0x2 ;  /* 0x0000000804187c11 */ /* 0x000fc4000f8210ff */
[----:B------:R-:W-:Y:S02]  /*05c0*/  LEA R56, P0, R15, UR6, 0x2 ;  /* 0x000000060f387c11 */ /* 0x000fe4000f8010ff */
[----:B------:R-:W-:Y:S01]  /*05d0*/  LEA.HI.X R25, R4, UR9, R11, 0x2, P1 ;  /* 0x0000000904197c11 */ /* 0x000fe200088f140b */
[----:B-1----:R-:W-:Y:S01]  /*05e0*/  IMAD.WIDE R26, R53, 0x4, R26 ;  /* 0x00000004351a7825 */ /* 0x002fe200078e021a */
[----:B------:R-:W-:Y:S01]  /*05f0*/  LEA.HI.X R57, R15, UR7, R10, 0x2, P0 ;  /* 0x000000070f397c11 */ /* 0x000fe200080f140a */
[----:B------:R-:W-:Y:S01]  /*0600*/  ULDC.64 UR6, c[0x0][0x238] ;  /* 0x00008e0000067ab9 */ /* 0x000fe20000000a00 */
[----:B------:R-:W1:Y:S01]  /*0610*/  LDC.64 R14, c[0x0][0x2e0] ;  /* 0x0000b800ff0e7b82 */ /* 0x000e620000000a00 */
[----:B------:R-:W-:Y:S01]  /*0620*/  SHF.L.U64.HI R0, R18, 0x2, R3 ;  /* 0x0000000212007819 */ /* 0x000fe20000010203 */
[----:B------:R-:W5:Y:S01]  /*0630*/  @!P3 LDG.E.EL.64 R42, desc[UR4][R24.64+-0x600] ;  /* 0xfffa0004182ab981 */ /* 0x000f62000c2e1b00 */
[----:B------:R-:W-:Y:S01]  /*0640*/  IMAD.WIDE R58, R53, 0x4, R58 ;  /* 0x00000004353a7825 */ /* 0x000fe200078e023a */
[----:B------:R-:W-:-:S02]  /*0650*/  ULDC.64 UR8, c[0x0][0x260] ;  /* 0x0000980000087ab9 */ /* 0x000fc40000000a00 */
[----:B------:R-:W5:Y:S02]  /*0660*/  @!P5 LDG.E.EL.64 R20, desc[UR4][R26.64+-0x400] ;  /* 0xfffc00041a14d981 */ /* 0x000f64000c2e1b00 */
[----:B------:R-:W4:Y:S01]  /*0670*/  LDC.64 R10, c[0x0][0x330] ;  /* 0x0000cc00ff0a7b82 */ /* 0x000f220000000a00 */
[----:B------:R-:W-:Y:S01]  /*0680*/  IMAD.SHL.U32 R18, R18, 0x4, RZ ;  /* 0x0000000412127824 */ /* 0x000fe200078e00ff */
[----:B------:R-:W-:-:S04]  /*0690*/  CS2R R2, SRZ ;  /* 0x0000000000027805 */ /* 0x000fc8000001ff00 */
[----:B------:R-:W-:Y:S01]  /*06a0*/  IADD3 R28, P6, R18, UR10, RZ ;  /* 0x0000000a121c7c10 */ /* 0x000fe2000ffde0ff */
[C---:B0-----:R-:W-:Y:S01]  /*06b0*/  IMAD.WIDE R60, R53.reuse, 0x4, R16 ;  /* 0x00000004353c7825 */ /* 0x041fe200078e0210 */
[----:B------:R0:W5:Y:S02]  /*06c0*/  @!P5 LDG.E.EL.64 R2, desc[UR4][R8.64+-0x400] ;  /* 0xfffc00040802d981 */ /* 0x000164000c2e1b00 */
[----:B------:R-:W-:Y:S01]  /*06d0*/  IADD3.X R29, R0, UR11, RZ, P6, !PT ;  /* 0x0000000b001d7c10 */ /* 0x000fe2000b7fe4ff */
[----:B-1----:R-:W-:-:S04]  /*06e0*/  IMAD.WIDE R14, R53, 0x4, R14 ;  /* 0x00000004350e7825 */ /* 0x002fc800078e020e */
[----:B------:R1:W5:Y:S01]  /*06f0*/  @P2 LDG.E.EL.64 R34, desc[UR4][R28.64+-0x700] ;  /* 0xfff900041c222981 */ /* 0x000362000c2e1b00 */
[----:B0-----:R-:W-:Y:S01]  /*0700*/  CS2R R8, SRZ ;  /* 0x0000000000087805 */ /* 0x001fe2000001ff00 */
[C---:B------:R-:W-:Y:S02]  /*0710*/  IMAD.WIDE R24, R53.reuse, 0x4, R44 ;  /* 0x0000000435187825 */ /* 0x040fe400078e022c */
[----:B------:R-:W5:Y:S01]  /*0720*/  @!P5 LDG.E.EL.64 R22, desc[UR4][R60.64+-0x400] ;  /* 0xfffc00043c16d981 */ /* 0x000f62000c2e1b00 */
[----:B------:R-:W-:Y:S01]  /*0730*/  CS2R R26, SRZ ;  /* 0x00000000001a7805 */ /* 0x000fe2000001ff00 */
[----:B------:R-:W-:Y:S01]  /*0740*/  ULDC.64 UR10, c[0x0][0x288] ;  /* 0x0000a200000a7ab9 */ /* 0x000fe20000000a00 */
[----:B----4-:R-:W-:Y:S01]  /*0750*/  IMAD.WIDE R16, R53, 0x4, R10 ;  /* 0x0000000435107825 */ /* 0x010fe200078e020a */
[----:B------:R0:W4:Y:S01]  /*0760*/  @!P4 LDG.E.EL.64 R8, desc[UR4][R14.64+-0x500] ;  /* 0xfffb00040e08c981 */ /* 0x000122000c2e1b00 */
[----:B-1----:R-:W-:-:S03]  /*0770*/  CS2R R28, SRZ ;  /* 0x00000000001c7805 */ /* 0x002fc6000001ff00 */
[----:B------:R-:W4:Y:S04]  /*0780*/  @!P5 LDG.E.EL.64 R36, desc[UR4][R24.64+-0x400] ;  /* 0xfffc00041824d981 */ /* 0x000f28000c2e1b00 */
[----:B------:R1:W4:Y:S01]  /*0790*/  @P2 LDG.E.EL.64 R28, desc[UR4][R16.64+-0x700] ;  /* 0xfff90004101c2981 */ /* 0x000322000c2e1b00 */
[----:B0-----:R-:W0:Y:S08]  /*07a0*/  LDC.64 R14, c[0x0][0x318] ;  /* 0x0000c600ff0e7b82 */ /* 0x001e300000000a00 */
[----:B-1----:R-:W1:Y:S01]  /*07b0*/  LDC.64 R16, c[0x0][0x320] ;  /* 0x0000c800ff107b82 */ /* 0x002e620000000a00 */
[----:B------:R-:W-:-:S02]  /*07c0*/  CS2R R44, SRZ ;  /* 0x00000000002c7805 */ /* 0x000fc4000001ff00 */
[----:B------:R-:W-:Y:S02]  /*07d0*/  CS2R R10, SRZ ;  /* 0x00000000000a7805 */ /* 0x000fe4000001ff00 */
[----:B------:R-:W-:Y:S01]  /*07e0*/  CS2R R24, SRZ ;  /* 0x0000000000187805 */ /* 0x000fe2000001ff00 */
[C---:B------:R-:W-:Y:S01]  /*07f0*/  IMAD.WIDE R30, R53.reuse, 0x4, R30 ;  /* 0x00000004351e7825 */ /* 0x040fe200078e021e */
[----:B------:R-:W4:Y:S03]  /*0800*/  @!P3 LDG.E.EL.64 R44, desc[UR4][R58.64+-0x600] ;  /* 0xfffa00043a2cb981 */ /* 0x000f26000c2e1b00 */
[C---:B--2---:R-:W-:Y:S01]  /*0810*/  IMAD.WIDE R60, R53.reuse, 0x4, R46 ;  /* 0x00000004353c7825 */ /* 0x044fe200078e022e */
[----:B------:R-:W-:Y:S01]  /*0820*/  CS2R R46, SRZ ;  /* 0x00000000002e7805 */ /* 0x000fe2000001ff00 */
[----:B------:R2:W4:Y:S04]  /*0830*/  @P2 LDG.E.EL.64 R26, desc[UR4][R30.64+-0x700] ;  /* 0xfff900041e1a2981 */ /* 0x000528000c2e1b00 */
[----:B------:R0:W4:Y:S04]  /*0840*/  @!P4 LDG.E.EL.64 R10, desc[UR4][R56.64+-0x500] ;  /* 0xfffb0004380ac981 */ /* 0x000128000c2e1b00 */
[----:B------:R-:W4:Y:S01]  /*0850*/  @P2 LDG.E.EL.64 R24, desc[UR4][R60.64+-0x700] ;  /* 0xfff900043c182981 */ /* 0x000f22000c2e1b00 */
[----:B--2---:R-:W-:Y:S01]  /*0860*/  CS2R R30, SRZ ;  /* 0x00000000001e7805 */ /* 0x004fe2000001ff00 */
[----:B-1----:R-:W-:-:S04]  /*0870*/  IMAD.WIDE R58, R53, 0x4, R16 ;  /* 0x00000004353a7825 */ /* 0x002fc800078e0210 */
[C---:B0-----:R-:W-:Y:S01]  /*0880*/  IMAD.WIDE R56, R53.reuse, 0x4, R14 ;  /* 0x0000000435387825 */ /* 0x041fe200078e020e */
[----:B------:R0:W2:Y:S04]  /*0890*/  @!P3 LDG.E.EL.64 R30, desc[UR4][R58.64+-0x600] ;  /* 0xfffa00043a1eb981 */ /* 0x0000a8000c2e1b00 */
[----:B------:R-:W2:Y:S01]  /*08a0*/  @!P3 LDG.E.EL.64 R46, desc[UR4][R56.64+-0x600] ;  /* 0xfffa0004382eb981 */ /* 0x000ea2000c2e1b00 */
[----:B------:R-:W-:Y:S02]  /*08b0*/  CS2R R14, SRZ ;  /* 0x00000000000e7805 */ /* 0x000fe4000001ff00 */
[----:B------:R-:W-:Y:S01]  /*08c0*/  CS2R R16, SRZ ;  /* 0x0000000000107805 */ /* 0x000fe2000001ff00 */
[C---:B------:R-:W-:Y:S01]  /*08d0*/  IMAD.WIDE R50, R53.reuse, 0x4, R50 ;  /* 0x0000000435327825 */ /* 0x040fe200078e0232 */
[----:B0-----:R-:W0:Y:S03]  /*08e0*/  LDC.64 R58, c[0x0][0x218] ;  /* 0x00008600ff3a7b82 */ /* 0x001e260000000a00 */
[----:B------:R-:W-:Y:S01]  /*08f0*/  IMAD.WIDE R54, R53, 0x4, R54 ;  /* 0x0000000435367825 */ /* 0x000fe200078e0236 */
[----:B------:R1:W2:Y:S04]  /*0900*/  @!P4 LDG.E.EL.64 R14, desc[UR4][R50.64+-0x500] ;  /* 0xfffb0004320ec981 */ /* 0x0002a8000c2e1b00 */
[----:B------:R0:W2:Y:S01]  /*0910*/  @!P4 LDG.E.EL.64 R16, desc[UR4][R54.64+-0x500] ;  /* 0xfffb00043610c981 */ /* 0x0000a2000c2e1b00 */
[----:B------:R-:W-:-:S05]  /*0920*/  SEL R48, R48, RZ, !P5 ;  /* 0x000000ff30307207 */ /* 0x000fca0006800000 */
[----:B------:R-:W-:Y:S01]  /*0930*/  FADD R13, R48, 9.9999997473787516356e-06 ;  /* 0x3727c5ac300d7421 */ /* 0x000fe20000000000 */
[----:B------:R-:W-:-:S05]  /*0940*/  SEL R49, R49, RZ, !P5 ;  /* 0x000000ff31317207 */ /* 0x000fca0006800000 */
[----:B------:R-:W0:Y:S01]  /*0950*/  MUFU.SQRT R13, R13 ;  /* 0x0000000d000d7308 */ /* 0x000e220000002000 */
[----:B------:R-:W-:Y:S01]  /*0960*/  FADD R19, R49, 9.9999997473787516356e-06 ;  /* 0x3727c5ac31137421 */ /* 0x000fe20000000000 */
[----:B------:R-:W-:-:S06]  /*0970*/  SEL R6, R6, RZ, !P4 ;  /* 0x000000ff06067207 */ /* 0x000fcc0006000000 */
[----:B------:R-:W1:Y:S01]  /*0980*/  MUFU.SQRT R19, R19 ;  /* 0x0000001300137308 */ /* 0x000e620000002000 */
[----:B------:R-:W-:Y:S01]  /*0990*/  FADD R48, R6, 9.9999997473787516356e-06 ;  /* 0x3727c5ac06307421 */ /* 0x000fe20000000000 */
[----:B------:R-:W-:Y:S02]  /*09a0*/  SEL R32, R32, RZ, !P3 ;  /* 0x000000ff20207207 */ /* 0x000fe40005800000 */
[----:B0-----:R-:W-:-:S04]  /*09b0*/  FSETP.GT.AND P1, PT, R13, 8.50705917302346158658e+37, PT ;  /* 0x7e8000000d00780b */ /* 0x001fc80003f24000 */
[----:B------:R-:W0:Y:S01]  /*09c0*/  MUFU.SQRT R48, R48 ;  /* 0x0000003000307308 */ /* 0x000e220000002000 */
[----:B------:R-:W-:Y:S01]  /*09d0*/  FSETP.GEU.AND P0, PT, R13, 1.175494350822287508e-38, PT ;  /* 0x008000000d00780b */ /* 0x000fe20003f0e000 */
[----:B------:R-:W-:Y:S02]  /*09e0*/  IMAD.MOV.U32 R6, RZ, RZ, 0x3e800000 ;  /* 0x3e800000ff067424 */ /* 0x000fe400078e00ff */
[----:B------:R-:W-:Y:S01]  /*09f0*/  FADD R32, R32, 9.9999997473787516356e-06 ;  /* 0x3727c5ac20207421 */ /* 0x000fe20000000000 */
[----:B-1----:R-:W-:-:S03]  /*0a00*/  FSETP.GT.AND P6, PT, R19, 8.50705917302346158658e+37, PT ;  /* 0x7e8000001300780b */ /* 0x002fc60003fc4000 */
[----:B------:R-:W1:Y:S01]  /*0a10*/  MUFU.SQRT R49, R32 ;  /* 0x0000002000317308 */ /* 0x000e620000002000 */
[----:B------:R-:W-:Y:S01]  /*0a20*/  FSEL R41, R6, 1, P1 ;  /* 0x3f80000006297808 */ /* 0x000fe20000800000 */
[----:B------:R-:W-:Y:S01]  /*0a30*/  @P1 FMUL R13, R13, 0.25 ;  /* 0x3e8000000d0d1820 */ /* 0x000fe20000400000 */
[----:B------:R-:W-:-:S03]  /*0a40*/  FSETP.GEU.AND P1, PT, R19, 1.175494350822287508e-38, PT ;  /* 0x008000001300780b */ /* 0x000fc60003f2e000 */
[----:B------:R-:W-:Y:S01]  /*0a50*/  @!P0 FMUL R41, R41, 16777216 ;  /* 0x4b80000029298820 */ /* 0x000fe20000400000 */
[----:B------:R-:W-:Y:S01]  /*0a60*/  SEL R33, R33, RZ, !P3 ;  /* 0x000000ff21217207 */ /* 0x000fe20005800000 */
[----:B------:R-:W-:Y:S01]  /*0a70*/  @!P0 FMUL R13, R13, 16777216 ;  /* 0x4b8000000d0d8820 */ /* 0x000fe20000400000 */
[----:B0-----:R-:W-:Y:S02]  /*0a80*/  FSETP.GT.AND P0, PT, R48, 8.50705917302346158658e+37, PT ;  /* 0x7e8000003000780b */ /* 0x001fe40003f04000 */
[----:B------:R-:W-:Y:S01]  /*0a90*/  FSEL R50, R6, 1, P6 ;  /* 0x3f80000006327808 */ /* 0x000fe20003000000 */
[----:B------:R-:W-:Y:S01]  /*0aa0*/  FADD R33, R33, 9.9999997473787516356e-06 ;  /* 0x3727c5ac21217421 */ /* 0x000fe20000000000 */
[----:B------:R-:W-:Y:S01]  /*0ab0*/  @P6 FMUL R19, R19, 0.25 ;  /* 0x3e80000013136820 */ /* 0x000fe20000400000 */
[----:B---3--:R-:W-:Y:S02]  /*0ac0*/  SEL R38, R38, RZ, P2 ;  /* 0x000000ff26267207 */ /* 0x008fe40001000000 */
[----:B------:R0:W3:Y:S01]  /*0ad0*/  MUFU.SQRT R51, R33 ;  /* 0x0000002100337308 */ /* 0x0000e20000002000 */
[----:B------:R-:W-:Y:S01]  /*0ae0*/  FSETP.GEU.AND P6, PT, R48, 1.175494350822287508e-38, PT ;  /* 0x008000003000780b */ /* 0x000fe20003fce000 */
[----:B------:R-:W-:Y:S01]  /*0af0*/  @!P1 FMUL R19, R19, 16777216 ;  /* 0x4b80000013139820 */ /* 0x000fe20000400000 */
[----:B------:R-:W-:Y:S01]  /*0b00*/  @!P1 FMUL R50, R50, 16777216 ;  /* 0x4b80000032329820 */ /* 0x000fe20000400000 */
[----:B-1----:R-:W-:Y:S01]  /*0b10*/  FSETP.GT.AND P1, PT, R49, 8.50705917302346158658e+37, PT ;  /* 0x7e8000003100780b */ /* 0x002fe20003f24000 */
[----:B------:R-:W-:Y:S01]  /*0b20*/  FADD R4, R38, 9.9999997473787516356e-06 ;  /* 0x3727c5ac26047421 */ /* 0x000fe20000000000 */
[----:B------:R-:W-:Y:S01]  /*0b30*/  @P0 FMUL R48, R48, 0.25 ;  /* 0x3e80000030300820 */ /* 0x000fe20000400000 */
[----:B------:R-:W-:-:S02]  /*0b40*/  FSEL R38, R6, 1, P0 ;  /* 0x3f80000006267808 */ /* 0x000fc40000000000 */
[----:B------:R-:W-:Y:S02]  /*0b50*/  FSETP.GEU.AND P0, PT, R49, 1.175494350822287508e-38, PT ;  /* 0x008000003100780b */ /* 0x000fe40003f0e000 */
[----:B------:R-:W1:Y:S01]  /*0b60*/  MUFU.SQRT R4, R4 ;  /* 0x0000000400047308 */ /* 0x000e620000002000 */
[----:B------:R-:W-:Y:S02]  /*0b70*/  SEL R39, R39, RZ, P2 ;  /* 0x000000ff27277207 */ /* 0x000fe40001000000 */
[----:B0-----:R-:W-:Y:S01]  /*0b80*/  FSEL R33, R6, 1, P1 ;  /* 0x3f80000006217808 */ /* 0x001fe20000800000 */
[----:B------:R-:W-:Y:S01]  /*0b90*/  @!P6 FMUL R48, R48, 16777216 ;  /* 0x4b8000003030e820 */ /* 0x000fe20000400000 */
[----:B------:R-:W-:Y:S01]  /*0ba0*/  @!P6 FMUL R38, R38, 16777216 ;  /* 0x4b8000002626e820 */ /* 0x000fe20000400000 */
[----:B------:R-:W-:Y:S01]  /*0bb0*/  @P1 FMUL R49, R49, 0.25 ;  /* 0x3e80000031311820 */ /* 0x000fe20000400000 */
[----:B------:R-:W-:Y:S01]  /*0bc0*/  FADD R54, R39, 9.9999997473787516356e-06 ;  /* 0x3727c5ac27367421 */ /* 0x000fe20000000000 */
[----:B---3--:R-:W-:-:S03]  /*0bd0*/  FSETP.GT.AND P6, PT, R51, 8.50705917302346158658e+37, PT ;  /* 0x7e8000003300780b */ /* 0x008fc60003fc4000 */
[----:B------:R-:W-:Y:S01]  /*0be0*/  @!P0 FMUL R49, R49, 16777216 ;  /* 0x4b80000031318820 */ /* 0x000fe20000400000 */
[----:B------:R-:W-:Y:S01]  /*0bf0*/  @!P0 FMUL R33, R33, 16777216 ;  /* 0x4b80000021218820 */ /* 0x000fe20000400000 */
[----:B------:R-:W0:Y:S01]  /*0c00*/  MUFU.SQRT R56, R54 ;  /* 0x0000003600387308 */ /* 0x000e220000002000 */
[----:B------:R-:W-:Y:S02]  /*0c10*/  FSETP.GEU.AND P0, PT, R51, 1.175494350822287508e-38, PT ;  /* 0x008000003300780b */ /* 0x000fe40003f0e000 */
[----:B-1----:R-:W-:Y:S02]  /*0c20*/  FSETP.GT.AND P1, PT, R4, 8.50705917302346158658e+37, PT ;  /* 0x7e8000000400780b */ /* 0x002fe40003f24000 */
[----:B------:R-:W-:-:S03]  /*0c30*/  FSEL R32, R6, 1, P6 ;  /* 0x3f80000006207808 */ /* 0x000fc60003000000 */
[----:B------:R-:W-:Y:S01]  /*0c40*/  @P6 FMUL R51, R51, 0.25 ;  /* 0x3e80000033336820 */ /* 0x000fe20000400000 */
[----:B------:R-:W-:-:S05]  /*0c50*/  FSETP.GEU.AND P6, PT, R4, 1.175494350822287508e-38, PT ;  /* 0x008000000400780b */ /* 0x000fca0003fce000 */
[----:B------:R-:W-:Y:S01]  /*0c60*/  @!P0 FMUL R51, R51, 16777216 ;  /* 0x4b80000033338820 */ /* 0x000fe20000400000 */
[----:B------:R-:W-:Y:S01]  /*0c70*/  @!P0 FMUL R32, R32, 16777216 ;  /* 0x4b80000020208820 */ /* 0x000fe20000400000 */
[----:B0-----:R-:W-:Y:S01]  /*0c80*/  FSETP.GT.AND P0, PT, R56, 8.50705917302346158658e+37, PT ;  /* 0x7e8000003800780b */ /* 0x001fe20003f04000 */
[----:B------:R-:W-:Y:S01]  /*0c90*/  @P1 FMUL R4, R4, 0.25 ;  /* 0x3e80000004041820 */ /* 0x000fe20000400000 */
[----:B------:R-:W-:Y:S02]  /*0ca0*/  FSEL R39, R6, 1, P1 ;  /* 0x3f80000006277808 */ /* 0x000fe40000800000 */
[----:B------:R-:W-:Y:S01]  /*0cb0*/  FSETP.GEU.AND P1, PT, R56, 1.175494350822287508e-38, PT ;  /* 0x008000003800780b */ /* 0x000fe20003f2e000 */
[----:B------:R-:W0:Y:S01]  /*0cc0*/  MUFU.RCP R19, R19 ;  /* 0x0000001300137308 */ /* 0x000e220000001000 */
[----:B------:R-:W-:-:S07]  /*0cd0*/  @!P6 FMUL R4, R4, 16777216 ;  /* 0x4b8000000404e820 */ /* 0x000fce0000400000 */
[----:B------:R-:W-:Y:S01]  /*0ce0*/  @P0 FMUL R56, R56, 0.25 ;  /* 0x3e80000038380820 */ /* 0x000fe20000400000 */
[----:B------:R-:W1:Y:S03]  /*0cf0*/  MUFU.RCP R52, R13 ;  /* 0x0000000d00347308 */ /* 0x000e660000001000 */
[----:B------:R-:W-:-:S05]  /*0d00*/  @!P1 FMUL R56, R56, 16777216 ;  /* 0x4b80000038389820 */ /* 0x000fca0000400000 */
[----:B------:R-:W3:Y:S01]  /*0d10*/  MUFU.RCP R4, R4 ;  /* 0x0000000400047308 */ /* 0x000ee20000001000 */
[----:B0-----:R-:W-:-:S07]  /*0d20*/  FMUL R50, R19, R50 ;  /* 0x0000003213327220 */ /* 0x001fce0000400000 */
[----:B------:R0:W0:Y:S01]  /*0d30*/  MUFU.RCP R13, R56 ;  /* 0x00000038000d7308 */ /* 0x0000220000001000 */
[----:B-----5:R-:W-:Y:S02]  /*0d40*/  SEL R2, R2, RZ, !P5 ;  /* 0x000000ff02027207 */ /* 0x020fe40006800000 */
[----:B----4-:R-:W-:-:S05]  /*0d50*/  SEL R19, R36, RZ, !P5 ;  /* 0x000000ff24137207 */ /* 0x010fca0006800000 */
[----:B------:R4:W-:Y:S01]  /*0d60*/  MUFU.RCP R55, R48 ;  /* 0x0000003000377308 */ /* 0x0009e20000001000 */
[----:B------:R-:W-:Y:S01]  /*0d70*/  @!P6 FMUL R39, R39, 16777216 ;  /* 0x4b8000002727e820 */ /* 0x000fe20000400000 */
[----:B-1----:R-:W-:Y:S01]  /*0d80*/  FMUL R41, R52, R41 ;  /* 0x0000002934297220 */ /* 0x002fe20000400000 */
[----:B------:R-:W-:Y:S01]  /*0d90*/  SEL R3, R3, RZ, !P5 ;  /* 0x000000ff03037207 */ /* 0x000fe20006800000 */
[----:B0-----:R-:W0:Y:S01]  /*0da0*/  LDC.64 R56, c[0x0][0x228] ;  /* 0x00008a00ff387b82 */ /* 0x001e220000000a00 */
[----:B----4-:R-:W-:-:S03]  /*0db0*/  FSEL R48, R6, 1, P0 ;  /* 0x3f80000006307808 */ /* 0x010fc60000000000 */
[----:B------:R-:W1:Y:S01]  /*0dc0*/  MUFU.RCP R54, R49 ;  /* 0x0000003100367308 */ /* 0x000e620000001000 */
[----:B------:R-:W-:Y:S01]  /*0dd0*/  FADD R2, R2, -R19 ;  /* 0x8000001302027221 */ /* 0x000fe20000000000 */
[----:B------:R-:W-:Y:S01]  /*0de0*/  @!P1 FMUL R48, R48, 16777216 ;  /* 0x4b80000030309820 */ /* 0x000fe20000400000 */
[----:B---3--:R-:W-:Y:S01]  /*0df0*/  FMUL R39, R4, R39 ;  /* 0x0000002704277220 */ /* 0x008fe20000400000 */
[----:B------:R-:W-:Y:S02]  /*0e00*/  SEL R36, R37, RZ, !P5 ;  /* 0x000000ff25247207 */ /* 0x000fe40006800000 */
[----:B------:R-:W-:Y:S01]  /*0e10*/  FMUL R4, R13, R48 ;  /* 0x000000300d047220 */ /* 0x000fe20000400000 */
[----:B------:R-:W-:Y:S01]  /*0e20*/  SEL R19, R28, RZ, P2 ;  /* 0x000000ff1c137207 */ /* 0x000fe20001000000 */
[----:B------:R-:W-:Y:S01]  /*0e30*/  FMUL R2, R41, R2 ;  /* 0x0000000229027220 */ /* 0x000fe20000400000 */
[----:B------:R-:W-:Y:S02]  /*0e40*/  SEL R13, R20, RZ, !P5 ;  /* 0x000000ff140d7207 */ /* 0x000fe40006800000 */
[----:B------:R-:W-:-:S02]  /*0e50*/  SEL R22, R22, RZ, !P5 ;  /* 0x000000ff16167207 */ /* 0x000fc40006800000 */
[----:B------:R-:W-:Y:S01]  /*0e60*/  SEL R34, R34, RZ, P2 ;  /* 0x000000ff22227207 */ /* 0x000fe20001000000 */
[----:B------:R-:W-:Y:S01]  /*0e70*/  FADD R3, R3, -R36 ;  /* 0x8000002403037221 */ /* 0x000fe20000000000 */
[----:B------:R-:W-:Y:S01]  /*0e80*/  SEL R20, R8, RZ, !P4 ;  /* 0x000000ff08147207 */ /* 0x000fe20006000000 */
[----:B------:R-:W-:Y:S01]  /*0e90*/  FFMA R2, R13, R2, R22 ;  /* 0x000000020d027223 */ /* 0x000fe20000000016 */
[----:B------:R-:W-:Y:S01]  /*0ea0*/  SEL R13, R44, RZ, !P3 ;  /* 0x000000ff2c0d7207 */ /* 0x000fe20005800000 */
[----:B------:R-:W-:Y:S01]  /*0eb0*/  FADD R8, R34, -R19 ;  /* 0x8000001322087221 */ /* 0x000fe20000000000 */
[----:B------:R-:W-:Y:S01]  /*0ec0*/  SEL R42, R42, RZ, !P3 ;  /* 0x000000ff2a2a7207 */ /* 0x000fe20005800000 */
[----:B------:R-:W-:Y:S01]  /*0ed0*/  FMUL R50, R50, R3 ;  /* 0x0000000332327220 */ /* 0x000fe20000400000 */
[----:B------:R-:W-:Y:S01]  /*0ee0*/  SEL R19, R24, RZ, P2 ;  /* 0x000000ff18137207 */ /* 0x000fe20001000000 */
[----:B------:R-:W-:Y:S01]  /*0ef0*/  FMUL R39, R39, R8 ;  /* 0x0000000827277220 */ /* 0x000fe20000400000 */
[----:B------:R-:W-:-:S02]  /*0f00*/  SEL R26, R26, RZ, P2 ;  /* 0x000000ff1a1a7207 */ /* 0x000fc40001000000 */
[----:B------:R-:W-:Y:S01]  /*0f10*/  SEL R3, R10, RZ, !P4 ;  /* 0x000000ff0a037207 */ /* 0x000fe20006000000 */
[----:B-1----:R-:W-:Y:S01]  /*0f20*/  FMUL R33, R54, R33 ;  /* 0x0000002136217220 */ /* 0x002fe20000400000 */
[----:B------:R-:W-:Y:S01]  /*0f30*/  FADD R8, R42, -R13 ;  /* 0x8000000d2a087221 */ /* 0x000fe20000000000 */
[----:B------:R-:W-:Y:S01]  /*0f40*/  FFMA R26, R19, R39, R26 ;  /* 0x00000027131a7223 */ /* 0x000fe2000000001a */
[----:B------:R-:W-:Y:S01]  /*0f50*/  FMUL R38, R55, R38 ;  /* 0x0000002637267220 */ /* 0x000fe20000400000 */
[----:B------:R-:W-:Y:S01]  /*0f60*/  FADD R3, R3, -R20 ;  /* 0x8000001403037221 */ /* 0x000fe20000000000 */
[----:B--2---:R-:W-:Y:S01]  /*0f70*/  SEL R19, R46, RZ, !P3 ;  /* 0x000000ff2e137207 */ /* 0x004fe20005800000 */
[----:B------:R-:W-:Y:S01]  /*0f80*/  FMUL R8, R33, R8 ;  /* 0x0000000821087220 */ /* 0x000fe20000400000 */
[----:B------:R-:W-:Y:S01]  /*0f90*/  SEL R30, R30, RZ, !P3 ;  /* 0x000000ff1e1e7207 */ /* 0x000fe20005800000 */
[----:B------:R-:W-:Y:S01]  /*0fa0*/  FMUL R38, R38, R3 ;  /* 0x0000000326267220 */ /* 0x000fe20000400000 */
[C---:B------:R-:W-:Y:S01]  /*0fb0*/  FSETP.GTU.AND P0, PT, R26.reuse, RZ, PT ;  /* 0x000000ff1a00720b */ /* 0x040fe20003f0c000 */
[----:B------:R-:W1:Y:S02]  /*0fc0*/  MUFU.RCP R51, R51 ;  /* 0x0000003300337308 */ /* 0x000e640000001000 */
[----:B------:R-:W-:Y:S01]  /*0fd0*/  FFMA R3, R19, R8, R30 ;  /* 0x0000000813037223 */ /* 0x000fe2000000001e */
[----:B------:R-:W-:-:S04]  /*0fe0*/  FSEL R8, R26, RZ, P0 ;  /* 0x000000ff1a087208 */ /* 0x000fc80000000000 */
[C---:B------:R-:W-:Y:S02]  /*0ff0*/  FSETP.GTU.AND P1, PT, R3.reuse, RZ, PT ;  /* 0x000000ff0300720b */ /* 0x040fe40003f2c000 */
[----:B------:R-:W-:Y:S02]  /*1000*/  FSETP.GEU.AND P0, PT, R8, 6, PT ;  /* 0x40c000000800780b */ /* 0x000fe40003f0e000 */
[----:B------:R-:W-:Y:S02]  /*1010*/  FSEL R3, R3, RZ, P1 ;  /* 0x000000ff03037208 */ /* 0x000fe40000800000 */
[----:B------:R-:W-:Y:S02]  /*1020*/  SEL R13, R43, RZ, !P3 ;  /* 0x000000ff2b0d7207 */ /* 0x000fe40005800000 */
[----:B------:R-:W-:Y:S02]  /*1030*/  SEL R10, R45, RZ, !P3 ;  /* 0x000000ff2d0a7207 */ /* 0x000fe40005800000 */
[----:B------:R-:W-:-:S02]  /*1040*/  FSETP.GTU.AND P6, PT, R2, RZ, PT ;  /* 0x000000ff0200720b */ /* 0x000fc40003fcc000 */
[----:B------:R-:W-:Y:S01]  /*1050*/  FSETP.GEU.AND P1, PT, R3, 6, PT ;  /* 0x40c000000300780b */ /* 0x000fe20003f2e000 */
[----:B-1----:R-:W-:Y:S01]  /*1060*/  FMUL R32, R51, R32 ;  /* 0x0000002033207220 */ /* 0x002fe20000400000 */
[----:B------:R-:W-:Y:S01]  /*1070*/  FSEL R2, R2, RZ, P6 ;  /* 0x000000ff02027208 */ /* 0x000fe20003000000 */
[----:B------:R-:W-:Y:S01]  /*1080*/  FADD R13, R13, -R10 ;  /* 0x8000000a0d0d7221 */ /* 0x000fe20000000000 */
[----:B------:R-:W-:Y:S02]  /*1090*/  FSETP.NAN.AND P6, PT, R8, R8, PT ;  /* 0x000000080800720b */ /* 0x000fe40003fc8000 */
[----:B------:R-:W-:Y:S02]  /*10a0*/  SEL R19, R14, RZ, !P4 ;  /* 0x000000ff0e137207 */ /* 0x000fe40006000000 */
[----:B------:R-:W-:Y:S01]  /*10b0*/  SEL R16, R16, RZ, !P4 ;  /* 0x000000ff10107207 */ /* 0x000fe20006000000 */
[----:B------:R-:W-:Y:S01]  /*10c0*/  FMUL R13, R32, R13 ;  /* 0x0000000d200d7220 */ /* 0x000fe20000400000 */
[----:B------:R-:W-:-:S02]  /*10d0*/  SEL R10, R47, RZ, !P3 ;  /* 0x000000ff2f0a7207 */ /* 0x000fc40005800000 */
[----:B------:R-:W-:Y:S02]  /*10e0*/  SEL R31, R31, RZ, !P3 ;  /* 0x000000ff1f1f7207 */ /* 0x000fe40005800000 */
[----:B------:R-:W-:Y:S01]  /*10f0*/  @P0 FSEL R8, R8, 6, P6 ;  /* 0x40c0000008080808 */ /* 0x000fe20003000000 */
[----:B------:R-:W-:Y:S01]  /*1100*/  FFMA R38, R19, R38, R16 ;  /* 0x0000002613267223 */ /* 0x000fe20000000010 */
[----:B------:R-:W-:Y:S01]  /*1110*/  SEL R35, R35, RZ, P2 ;  /* 0x000000ff23237207 */ /* 0x000fe20001000000 */
[----:B------:R-:W1:Y:S01]  /*1120*/  LDC.64 R46, c[0x0][0x230] ;  /* 0x00008c00ff2e7b82 */ /* 0x000e620000000a00 */
[----:B------:R-:W-:Y:S02]  /*1130*/  SEL R20, R29, RZ, P2 ;  /* 0x000000ff1d147207 */ /* 0x000fe40001000000 */
[----:B------:R-:W-:Y:S02]  /*1140*/  FSETP.GEU.AND P0, PT, R2, 6, PT ;  /* 0x40c000000200780b */ /* 0x000fe40003f0e000 */
[----:B------:R-:W-:Y:S01]  /*1150*/  FSETP.NAN.AND P6, PT, R3, R3, PT ;  /* 0x000000030300720b */ /* 0x000fe20003fc8000 */
[----:B------:R-:W-:Y:S01]  /*1160*/  FFMA R14, R10, R13, R31 ;  /* 0x0000000d0a0e7223 */ /* 0x000fe2000000001f */
[----:B------:R-:W-:Y:S01]  /*1170*/  SEL R21, R21, RZ, !P5 ;  /* 0x000000ff15157207 */ /* 0x000fe20006800000 */
[----:B------:R-:W-:Y:S01]  /*1180*/  FADD R13, R35, -R20 ;  /* 0x80000014230d7221 */ /* 0x000fe20000000000 */
[----:B------:R-:W-:-:S02]  /*1190*/  SEL R10, R23, RZ, !P5 ;  /* 0x000000ff170a7207 */ /* 0x000fc40006800000 */
[----:B------:R-:W-:Y:S02]  /*11a0*/  @P1 FSEL R3, R3, 6, P6 ;  /* 0x40c0000003031808 */ /* 0x000fe40003000000 */
[----:B------:R-:W-:Y:S01]  /*11b0*/  FSETP.GTU.AND P6, PT, R38, RZ, PT ;  /* 0x000000ff2600720b */ /* 0x000fe20003fcc000 */
[----:B------:R-:W-:Y:S01]  /*11c0*/  FMUL R4, R4, R13 ;  /* 0x0000000d04047220 */ /* 0x000fe20000400000 */
[----:B------:R-:W-:Y:S01]  /*11d0*/  SEL R16, R25, RZ, P2 ;  /* 0x000000ff19107207 */ /* 0x000fe20001000000 */
[----:B------:R-:W-:Y:S01]  /*11e0*/  FFMA R50, R21, R50, R10 ;  /* 0x0000003215327223 */ /* 0x000fe2000000000a */
[----:B------:R-:W-:Y:S01]  /*11f0*/  SEL R27, R27, RZ, P2 ;  /* 0x000000ff1b1b7207 */ /* 0x000fe20001000000 */
[----:B------:R-:W2:Y:S01]  /*1200*/  LDC.64 R24, c[0x0][0x220] ;  /* 0x00008800ff187b82 */ /* 0x000ea20000000a00 */
[----:B------:R-:W-:Y:S02]  /*1210*/  FSETP.NAN.AND P1, PT, R2, R2, PT ;  /* 0x000000020200720b */ /* 0x000fe40003f28000 */
[----:B------:R-:W-:-:S02]  /*1220*/  FSEL R48, R38, RZ, P6 ;  /* 0x000000ff26307208 */ /* 0x000fc40003000000 */
[----:B------:R-:W-:Y:S01]  /*1230*/  FSETP.GTU.AND P6, PT, R14, RZ, PT ;  /* 0x000000ff0e00720b */ /* 0x000fe20003fcc000 */
[----:B------:R-:W-:Y:S01]  /*1240*/  FFMA R27, R16, R4, R27 ;  /* 0x00000004101b7223 */ /* 0x000fe2000000001b */
[----:B------:R-:W-:Y:S02]  /*1250*/  @P0 FSEL R2, R2, 6, P1 ;  /* 0x40c0000002020808 */ /* 0x000fe40000800000 */
[----:B------:R-:W-:Y:S02]  /*1260*/  SEL R7, R7, RZ, !P4 ;  /* 0x000000ff07077207 */ /* 0x000fe40006000000 */
[----:B------:R-:W-:Y:S02]  /*1270*/  CS2R R22, SRZ ;  /* 0x0000000000167805 */ /* 0x000fe4000001ff00 */
[----:B------:R-:W-:Y:S02]  /*1280*/  FSETP.GEU.AND P0, PT, R48, 6, PT ;  /* 0x40c000003000780b */ /* 0x000fe40003f0e000 */
[----:B------:R-:W-:-:S02]  /*1290*/  CS2R R20, SRZ ;  /* 0x0000000000147805 */ /* 0x000fc4000001ff00 */
[----:B------:R-:W-:Y:S01]  /*12a0*/  FSETP.GTU.AND P1, PT, R50, RZ, PT ;  /* 0x000000ff3200720b */ /* 0x000fe20003f2c000 */
[----:B------:R-:W3:Y:S01]  /*12b0*/  LDC.64 R38, c[0x0][0x240] ;  /* 0x00009000ff267b82 */ /* 0x000ee20000000a00 */
[----:B------:R-:W-:Y:S02]  /*12c0*/  FSEL R14, R14, RZ, P6 ;  /* 0x000000ff0e0e7208 */ /* 0x000fe40003000000 */
[C---:B------:R-:W-:Y:S02]  /*12d0*/  FSETP.GTU.AND P6, PT, R27.reuse, RZ, PT ;  /* 0x000000ff1b00720b */ /* 0x040fe40003fcc000 */
[----:B------:R-:W-:Y:S02]  /*12e0*/  FSEL R4, R50, RZ, P1 ;  /* 0x000000ff32047208 */ /* 0x000fe40000800000 */
[----:B------:R-:W-:Y:S02]  /*12f0*/  FSETP.GEU.AND P1, PT, R14, 6, PT ;  /* 0x40c000000e00780b */ /* 0x000fe40003f2e000 */
[----:B------:R-:W-:-:S02]  /*1300*/  FSEL R16, R27, RZ, P6 ;  /* 0x000000ff1b107208 */ /* 0x000fc40003000000 */
[C---:B------:R-:W-:Y:S01]  /*1310*/  FSETP.NAN.AND P6, PT, R48.reuse, R48, PT ;  /* 0x000000303000720b */ /* 0x040fe20003fc8000 */
[----:B------:R-:W-:Y:S01]  /*1320*/  FADD R7, R7, 9.9999997473787516356e-06 ;  /* 0x3727c5ac07077421 */ /* 0x000fe20000000000 */
[----:B------:R-:W4:Y:S02]  /*1330*/  LDC.64 R26, c[0x0][0x248] ;  /* 0x00009200ff1a7b82 */ /* 0x000f240000000a00 */
[----:B------:R-:W-:Y:S02]  /*1340*/  @P0 FSEL R48, R48, 6, P6 ;  /* 0x40c0000030300808 */ /* 0x000fe40003000000 */
[----:B------:R-:W-:Y:S02]  /*1350*/  FSETP.GEU.AND P0, PT, R4, 6, PT ;  /* 0x40c000000400780b */ /* 0x000fe40003f0e000 */
[C---:B------:R-:W-:Y:S01]  /*1360*/  FSETP.NAN.AND P6, PT, R14.reuse, R14, PT ;  /* 0x0000000e0e00720b */ /* 0x040fe20003fc8000 */
[----:B------:R-:W5:Y:S03]  /*1370*/  MUFU.SQRT R7, R7 ;  /* 0x0000000700077308 */ /* 0x000f660000002000 */
[----:B------:R-:W-:-:S02]  /*1380*/  @P1 FSEL R14, R14, 6, P6 ;  /* 0x40c000000e0e1808 */ /* 0x000fc40003000000 */
[----:B------:R-:W-:Y:S02]  /*1390*/  FSETP.GEU.AND P6, PT, R16, 6, PT ;  /* 0x40c000001000780b */ /* 0x000fe40003fce000 */
[----:B------:R-:W-:-:S04]  /*13a0*/  FSETP.NAN.AND P1, PT, R4, R4, PT ;  /* 0x000000040400720b */ /* 0x000fc80003f28000 */
[----:B------:R-:W-:Y:S02]  /*13b0*/  @P0 FSEL R4, R4, 6, P1 ;  /* 0x40c0000004040808 */ /* 0x000fe40000800000 */
[----:B------:R-:W-:Y:S02]  /*13c0*/  FSETP.NAN.AND P0, PT, R16, R16, PT ;  /* 0x000000101000720b */ /* 0x000fe40003f08000 */
[----:B------:R-:W-:-:S03]  /*13d0*/  ISETP.GE.AND P1, PT, R53, 0x40, PT ;  /* 0x000000403500780c */ /* 0x000fc60003f26270 */
[----:B------:R-:W-:Y:S02]  /*13e0*/  @P6 FSEL R16, R16, 6, P0 ;  /* 0x40c0000010106808 */ /* 0x000fe40000000000 */
[----:B-----5:R-:W-:Y:S01]  /*13f0*/  FSETP.GT.AND P0, PT, R7, 8.50705917302346158658e+37, PT ;  /* 0x7e8000000700780b */ /* 0x020fe20003f04000 */
[----:B--2---:R-:W-:Y:S01]  /*1400*/  IMAD.WIDE R24, R53, 0x4, R24 ;  /* 0x0000000435187825 */ /* 0x004fe200078e0218 */
[----:B------:R-:W-:Y:S02]  /*1410*/  FSETP.GEU.AND P6, PT, R7, 1.175494350822287508e-38, PT ;  /* 0x008000000700780b */ /* 0x000fe40003fce000 */
[----:B------:R-:W-:-:S04]  /*1420*/  FSEL R10, R6, 1, P0 ;  /* 0x3f800000060a7808 */ /* 0x000fc80000000000 */
[----:B------:R2:W5:Y:S05]  /*1430*/  @!P1 LDG.E.EL.64 R22, desc[UR4][R24.64] ;  /* 0x0000000418169981 */ /* 0x00056a000c2e1b00 */
[----:B------:R-:W-:Y:S01]  /*1440*/  @P0 FMUL R7, R7, 0.25 ;  /* 0x3e80000007070820 */ /* 0x000fe20000400000 */
[----:B------:R-:W-:Y:S01]  /*1450*/  ISETP.NE.AND P0, PT, R40, 0x40, PT ;  /* 0x000000402800780c */ /* 0x000fe20003f05270 */
[----:B----4-:R-:W-:-:S12]  /*1460*/  IMAD.WIDE R26, R53, 0x4, R26 ;  /* 0x00000004351a7825 */ /* 0x010fd800078e021a */
[----:B------:R4:W3:Y:S01]  /*1470*/  @!P0 LDG.E.EL.64 R20, desc[UR4][R26.64+-0x100] ;  /* 0xffff00041a148981 */ /* 0x0008e2000c2e1b00 */
[----:B------:R-:W-:-:S06]  /*1480*/  @!P6 FMUL R7, R7, 16777216 ;  /* 0x4b8000000707e820 */ /* 0x000fcc0000400000 */
[----:B------:R-:W0:Y:S01]  /*1490*/  MUFU.RCP R7, R7 ;  /* 0x0000000700077308 */ /* 0x000e220000001000 */
[----:B------:R-:W-:Y:S01]  /*14a0*/  SEL R11, R11, RZ, !P4 ;  /* 0x000000ff0b0b7207 */ /* 0x000fe20006000000 */
[----:B------:R-:W-:Y:S01]  /*14b0*/  @!P6 FMUL R10, R10, 16777216 ;  /* 0x4b8000000a0ae820 */ /* 0x000fe20000400000 */
[----:B--2---:R-:W-:Y:S01]  /*14c0*/  SEL R24, R9, RZ, !P4 ;  /* 0x000000ff09187207 */ /* 0x004fe20006000000 */
[----:B----4-:R-:W2:Y:S01]  /*14d0*/  LDC.64 R26, c[0x0][0x270] ;  /* 0x00009c00ff1a7b82 */ /* 0x010ea20000000a00 */
[----:B------:R-:W-:-:S03]  /*14e0*/  SEL R17, R17, RZ, !P4 ;  /* 0x000000ff11117207 */ /* 0x000fc60006000000 */
[----:B------:R-:W-:Y:S01]  /*14f0*/  FADD R9, R11, -R24 ;  /* 0x800000180b097221 */ /* 0x000fe20000000000 */
[----:B------:R-:W-:Y:S01]  /*1500*/  SEL R24, R15, RZ, !P4 ;  /* 0x000000ff0f187207 */ /* 0x000fe20006000000 */
[----:B0-----:R-:W-:-:S04]  /*1510*/  FMUL R10, R7, R10 ;  /* 0x0000000a070a7220 */ /* 0x001fc80000400000 */
[----:B------:R-:W-:-:S04]  /*1520*/  FMUL R9, R10, R9 ;  /* 0x000000090a097220 */ /* 0x000fc80000400000 */
[----:B------:R-:W-:-:S05]  /*1530*/  FFMA R9, R24, R9, R17 ;  /* 0x0000000918097223 */ /* 0x000fca0000000011 */
[----:B------:R-:W-:-:S04]  /*1540*/  FSETP.GTU.AND P6, PT, R9, RZ, PT ;  /* 0x000000ff0900720b */ /* 0x000fc80003fcc000 */
[----:B------:R-:W-:-:S04]  /*1550*/  FSEL R13, R9, RZ, P6 ;  /* 0x000000ff090d7208 */ /* 0x000fc80003000000 */
[C---:B------:R-:W-:Y:S02]  /*1560*/  FSETP.GEU.AND P6, PT, R13.reuse, 6, PT ;  /* 0x40c000000d00780b */ /* 0x040fe40003fce000 */
[----:B------:R-:W-:Y:S02]  /*1570*/  @P3 FSEL R3, R8, RZ, P2 ;  /* 0x000000ff08033208 */ /* 0x000fe40001000000 */
[----:B------:R-:W-:Y:S02]  /*1580*/  @P3 FSEL R14, R16, RZ, P2 ;  /* 0x000000ff100e3208 */ /* 0x000fe40001000000 */
[----:B------:R-:W-:-:S07]  /*1590*/  FSETP.NAN.AND P2, PT, R13, R13, PT ;  /* 0x0000000d0d00720b */ /* 0x000fce0003f48000 */
[----:B------:R-:W-:Y:S02]  /*15a0*/  @P6 FSEL R13, R13, 6, P2 ;  /* 0x40c000000d0d6808 */ /* 0x000fe40001000000 */
[----:B------:R-:W-:-:S04]  /*15b0*/  IADD3 R16, P2, R18, UR6, RZ ;  /* 0x0000000612107c10 */ /* 0x000fc8000ff5e0ff */
[----:B------:R-:W-:Y:S02]  /*15c0*/  IADD3.X R17, R0, UR7, RZ, P2, !PT ;  /* 0x0000000700117c10 */ /* 0x000fe400097fe4ff */
[----:B------:R-:W-:Y:S01]  /*15d0*/  P2R R31, PR, RZ, 0x1 ;  /* 0x00000001ff1f7803 */ /* 0x000fe20000000000 */
[----:B--2---:R-:W-:Y:S01]  /*15e0*/  IMAD.WIDE R26, R53, 0x4, R26 ;  /* 0x00000004351a7825 */ /* 0x004fe200078e021a */
[----:B-----5:R-:W-:Y:S02]  /*15f0*/  SEL R22, R22, RZ, !P1 ;  /* 0x000000ff16167207 */ /* 0x020fe40004800000 */
[----:B------:R-:W-:-:S03]  /*1600*/  SEL R23, R23, RZ, !P1 ;  /* 0x000000ff17177207 */ /* 0x000fc60004800000 */
[----:B------:R-:W-:Y:S02]  /*1610*/  FADD R22, R22, 9.9999997473787516356e-06 ;  /* 0x3727c5ac16167421 */ /* 0x000fe40000000000 */
[----:B------:R-:W-:Y:S02]  /*1620*/  FADD R54, R23, 9.9999997473787516356e-06 ;  /* 0x3727c5ac17367421 */ /* 0x000fe40000000000 */
[----:B------:R0:W2:Y:S08]  /*1630*/  MUFU.SQRT R24, R22 ;  /* 0x0000001600187308 */ /* 0x0000b00000002000 */
[----:B------:R-:W4:Y:S01]  /*1640*/  MUFU.SQRT R54, R54 ;  /* 0x0000003600367308 */ /* 0x000f220000002000 */
[----:B---3--:R-:W-:-:S02]  /*1650*/  SEL R21, R21, RZ, !P0 ;  /* 0x000000ff15157207 */ /* 0x008fc40004000000 */
[----:B0-----:R-:W-:Y:S02]  /*1660*/  IADD3 R22, P3, R18, UR8, RZ ;  /* 0x0000000812167c10 */ /* 0x001fe4000ff7e0ff */
[----:B------:R-:W-:Y:S01]  /*1670*/  IADD3 R18, P2, R18, UR10, RZ ;  /* 0x0000000a12127c10 */ /* 0x000fe2000ff5e0ff */
[----:B------:R-:W-:Y:S01]  /*1680*/  FADD R21, R21, 9.9999997473787516356e-06 ;  /* 0x3727c5ac15157421 */ /* 0x000fe20000000000 */
[----:B------:R-:W-:Y:S02]  /*1690*/  SEL R20, R20, RZ, !P0 ;  /* 0x000000ff14147207 */ /* 0x000fe40004000000 */
[----:B--2---:R-:W-:Y:S01]  /*16a0*/  FSETP.GT.AND P6, PT, R24, 8.50705917302346158658e+37, PT ;  /* 0x7e8000001800780b */ /* 0x004fe20003fc4000 */
[----:B------:R-:W0:Y:S01]  /*16b0*/  MUFU.SQRT R9, R21 ;  /* 0x0000001500097308 */ /* 0x000e220000002000 */
[----:B------:R-:W-:Y:S01]  /*16c0*/  IADD3.X R19, R0, UR11, RZ, P2, !PT ;  /* 0x0000000b00137c10 */ /* 0x000fe200097fe4ff */
[----:B------:R-:W-:Y:S01]  /*16d0*/  FADD R20, R20, 9.9999997473787516356e-06 ;  /* 0x3727c5ac14147421 */ /* 0x000fe20000000000 */
[----:B----4-:R-:W-:-:S05]  /*16e0*/  FSETP.GT.AND P2, PT, R54, 8.50705917302346158658e+37, PT ;  /* 0x7e8000003600780b */ /* 0x010fca0003f44000 */
[----:B------:R-:W2:Y:S01]  /*16f0*/  MUFU.SQRT R15, R20 ;  /* 0x00000014000f7308 */ /* 0x000ea20000002000 */
[----:B------:R-:W-:Y:S02]  /*1700*/  IADD3.X R23, R0, UR9, RZ, P3, !PT ;  /* 0x0000000900177c10 */ /* 0x000fe40009ffe4ff */
[C---:B------:R-:W-:Y:S01]  /*1710*/  FSETP.GEU.AND P3, PT, R24.reuse, 1.175494350822287508e-38, PT ;  /* 0x008000001800780b */ /* 0x040fe20003f6e000 */
[----:B------:R-:W-:Y:S01]  /*1720*/  @P6 FMUL R24, R24, 0.25 ;  /* 0x3e80000018186820 */ /* 0x000fe20000400000 */
[----:B------:R-:W-:Y:S02]  /*1730*/  FSEL R25, R6, 1, P6 ;  /* 0x3f80000006197808 */ /* 0x000fe40003000000 */
[C---:B------:R-:W-:Y:S01]  /*1740*/  FSETP.GEU.AND P6, PT, R54.reuse, 1.175494350822287508e-38, PT ;  /* 0x008000003600780b */ /* 0x040fe20003fce000 */
[----:B------:R-:W-:Y:S01]  /*1750*/  @P2 FMUL R54, R54, 0.25 ;  /* 0x3e80000036362820 */ /* 0x000fe20000400000 */
[----:B------:R-:W-:Y:S02]  /*1760*/  FSEL R55, R6, 1, P2 ;  /* 0x3f80000006377808 */ /* 0x000fe40001000000 */
[----:B0-----:R-:W-:-:S02]  /*1770*/  FSETP.GT.AND P2, PT, R9, 8.50705917302346158658e+37, PT ;  /* 0x7e8000000900780b */ /* 0x001fc40003f44000 */
[----:B--2---:R-:W-:Y:S02]  /*1780*/  FSETP.GEU.AND P0, PT, R15, 1.175494350822287508e-38, PT ;  /* 0x008000000f00780b */ /* 0x004fe40003f0e000 */
[----:B------:R-:W-:Y:S02]  /*1790*/  FSEL R11, R6, 1, P2 ;  /* 0x3f800000060b7808 */ /* 0x000fe40001000000 */
[----:B------:R-:W-:Y:S02]  /*17a0*/  P2R R0, PR, RZ, 0x1 ;  /* 0x00000001ff007803 */ /* 0x000fe40000000000 */
[----:B------:R-:W-:-:S05]  /*17b0*/  FSETP.GEU.AND P0, PT, R9, 1.175494350822287508e-38, PT ;  /* 0x008000000900780b */ /* 0x000fca0003f0e000 */
[----:B------:R-:W-:Y:S01]  /*17c0*/  @P2 FMUL R9, R9, 0.25 ;  /* 0x3e80000009092820 */ /* 0x000fe20000400000 */
[----:B------:R-:W-:Y:S02]  /*17d0*/  ISETP.NE.AND P2, PT, R40, 0x80, PT ;  /* 0x000000802800780c */ /* 0x000fe40003f45270 */
[----:B------:R-:W-:-:S11]  /*17e0*/  CS2R R20, SRZ ;  /* 0x0000000000147805 */ /* 0x000fd6000001ff00 */
[----:B------:R0:W2:Y:S01]  /*17f0*/  @!P2 LDG.E.EL.64 R20, desc[UR4][R26.64+-0x200] ;  /* 0xfffe00041a14a981 */ /* 0x0000a2000c2e1b00 */
[----:B------:R-:W-:Y:S01]  /*1800*/  P2R R33, PR, RZ, 0x1 ;  /* 0x00000001ff217803 */ /* 0x000fe20000000000 */
[----:B------:R-:W-:Y:S01]  /*1810*/  @!P3 FMUL R24, R24, 16777216 ;  /* 0x4b8000001818b820 */ /* 0x000fe20000400000 */
[----:B------:R-:W-:Y:S01]  /*1820*/  ISETP.NE.AND P0, PT, R0, RZ, PT ;  /* 0x000000ff0000720c */ /* 0x000fe20003f05270 */
[----:B------:R-:W-:Y:S01]  /*1830*/  @!P3 FMUL R25, R25, 16777216 ;  /* 0x4b8000001919b820 */ /* 0x000fe20000400000 */
[----:B------:R-:W-:-:S04]  /*1840*/  FSETP.GT.AND P3, PT, R15, 8.50705917302346158658e+37, PT ;  /* 0x7e8000000f00780b */ /* 0x000fc80003f64000 */
[----:B------:R-:W-:Y:S01]  /*1850*/  FSEL R49, R6, 1, P3 ;  /* 0x3f80000006317808 */ /* 0x000fe20001800000 */
[----:B0-----:R-:W0:Y:S08]  /*1860*/  LDC.64 R26, c[0x0][0x298] ;  /* 0x0000a600ff1a7b82 */ /* 0x001e300000000a00 */
[----:B------:R-:W-:Y:S01]  /*1870*/  @P3 FMUL R15, R15, 0.25 ;  /* 0x3e8000000f0f3820 */ /* 0x000fe20000400000 */
[----:B------:R-:W-:-:S02]  /*1880*/  P2R R30, PR, RZ, 0x2 ;  /* 0x00000002ff1e7803 */ /* 0x000fc40000000000 */
[----:B------:R-:W-:Y:S01]  /*1890*/  P2R R29, PR, RZ, 0x10 ;  /* 0x00000010ff1d7803 */ /* 0x000fe20000000000 */
[----:B0-----:R-:W-:Y:S01]  /*18a0*/  IMAD.WIDE R26, R53, 0x4, R26 ;  /* 0x00000004351a7825 */ /* 0x001fe200078e021a */
[----:B--2---:R-:W-:-:S05]  /*18b0*/  SEL R20, R20, RZ, !P2 ;  /* 0x000000ff14147207 */ /* 0x004fca0005000000 */
[----:B------:R-:W-:-:S04]  /*18c0*/  FADD R20, R20, 9.9999997473787516356e-06 ;  /* 0x3727c5ac14147421 */ /* 0x000fc80000000000 */
[----:B------:R-:W0:Y:S01]  /*18d0*/  MUFU.SQRT R0, R20 ;  /* 0x0000001400007308 */ /* 0x000e220000002000 */
[----:B------:R-:W-:-:S05]  /*18e0*/  SEL R21, R21, RZ, !P2 ;  /* 0x000000ff15157207 */ /* 0x000fca0005000000 */
[----:B------:R-:W-:-:S04]  /*18f0*/  FADD R7, R21, 9.9999997473787516356e-06 ;  /* 0x3727c5ac15077421 */ /* 0x000fc80000000000 */
[----:B------:R-:W2:Y:S01]  /*1900*/  MUFU.SQRT R51, R7 ;  /* 0x0000000700337308 */ /* 0x000ea20000002000 */
[C---:B0-----:R-:W-:Y:S02]  /*1910*/  FSETP.GT.AND P3, PT, R0.reuse, 8.50705917302346158658e+37, PT ;  /* 0x7e8000000000780b */ /* 0x041fe40003f64000 */
[----:B------:R-:W-:Y:S02]  /*1920*/  FSETP.GEU.AND P1, PT, R0, 1.175494350822287508e-38, PT ;  /* 0x008000000000780b */ /* 0x000fe40003f2e000 */
[----:B------:R-:W-:-:S09]  /*1930*/  FSEL R50, R6, 1, P3 ;  /* 0x3f80000006327808 */ /* 0x000fd20001800000 */
[----:B------:R-:W-:Y:S01]  /*1940*/  @P3 FMUL R0, R0, 0.25 ;  /* 0x3e80000000003820 */ /* 0x000fe20000400000 */
[C---:B--2---:R-:W-:Y:S02]  /*1950*/  FSETP.GT.AND P3, PT, R51.reuse, 8.50705917302346158658e+37, PT ;  /* 0x7e8000003300780b */ /* 0x044fe40003f64000 */
[----:B------:R-:W-:Y:S02]  /*1960*/  FSETP.GEU.AND P4, PT, R51, 1.175494350822287508e-38, PT ;  /* 0x008000003300780b */ /* 0x000fe40003f8e000 */
[----:B------:R-:W-:Y:S02]  /*1970*/  FSEL R10, R6, 1, P3 ;  /* 0x3f800000060a7808 */ /* 0x000fe40001800000 */
[----:B------:R-:W-:-:S07]  /*1980*/  CS2R R20, SRZ ;  /* 0x0000000000147805 */ /* 0x000fce000001ff00 */
[----:B------:R-:W-:Y:S01]  /*1990*/  @P3 FMUL R51, R51, 0.25 ;  /* 0x3e80000033333820 */ /* 0x000fe20000400000 */
[----:B------:R-:W-:-:S13]  /*19a0*/  ISETP.NE.AND P3, PT, R40, 0xc0, PT ;  /* 0x000000c02800780c */ /* 0x000fda0003f65270 */
[----:B------:R0:W2:Y:S01]  /*19b0*/  @!P3 LDG.E.EL.64 R20, desc[UR4][R26.64+-0x300] ;  /* 0xfffd00041a14b981 */ /* 0x0000a2000c2e1b00 */
[----:B------:R-:W-:Y:S01]  /*19c0*/  @!P6 FMUL R54, R54, 16777216 ;  /* 0x4b8000003636e820 */ /* 0x000fe20000400000 */
[----:B------:R-:W-:Y:S01]  /*19d0*/  @!P6 FMUL R55, R55, 16777216 ;  /* 0x4b8000003737e820 */ /* 0x000fe20000400000 */
[----:B------:R-:W-:Y:S02]  /*19e0*/  P2R R32, PR, RZ, 0x1 ;  /* 0x00000001ff207803 */ /* 0x000fe40000000000 */
[----:B------:R-:W-:Y:S01]  /*19f0*/  P2R R28, PR, RZ, 0x20 ;  /* 0x00000020ff1c7803 */ /* 0x000fe20000000000 */
[----:B------:R-:W-:Y:S01]  /*1a00*/  @!P1 FMUL R0, R0, 16777216 ;  /* 0x4b80000000009820 */ /* 0x000fe20000400000 */
[----:B------:R-:W-:Y:S01]  /*1a10*/  @!P1 FMUL R50, R50, 16777216 ;  /* 0x4b80000032329820 */ /* 0x000fe20000400000 */
[----:B------:R-:W-:Y:S02]  /*1a20*/  ISETP.NE.AND P1, PT, R30, RZ, PT ;  /* 0x000000ff1e00720c */ /* 0x000fe40003f25270 */
[----:B------:R-:W-:-:S02]  /*1a30*/  CS2R R36, SRZ ;  /* 0x0000000000247805 */ /* 0x000fc4000001ff00 */
[----:B------:R-:W-:Y:S02]  /*1a40*/  CS2R R44, SRZ ;  /* 0x00000000002c7805 */ /* 0x000fe4000001ff00 */
[----:B0-----:R-:W-:Y:S01]  /*1a50*/  CS2R R26, SRZ ;  /* 0x00000000001a7805 */ /* 0x001fe2000001ff00 */
[----:B------:R-:W-:-:S04]  /*1a60*/  IMAD.WIDE R38, R53, 0x4, R38 ;  /* 0x0000000435267825 */ /* 0x000fc800078e0226 */
[----:B------:R-:W-:Y:S01]  /*1a70*/  @!P4 FMUL R51, R51, 16777216 ;  /* 0x4b8000003333c820 */ /* 0x000fe20000400000 */
[----:B------:R-:W-:Y:S01]  /*1a80*/  @!P4 FMUL R10, R10, 16777216 ;  /* 0x4b8000000a0ac820 */ /* 0x000fe20000400000 */
[----:B-1----:R-:W-:Y:S01]  /*1a90*/  IMAD.WIDE R46, R53, 0x4, R46 ;  /* 0x00000004352e7825 */ /* 0x002fe200078e022e */
[----:B------:R-:W-:-:S04]  /*1aa0*/  ISETP.NE.AND P4, PT, R29, RZ, PT ;  /* 0x000000ff1d00720c */ /* 0x000fc80003f85270 */
[----:B------:R-:W3:Y:S01]  /*1ab0*/  @!P1 LDG.E.EL.64 R26, desc[UR4][R46.64] ;  /* 0x000000042e1a9981 */ /* 0x000ee2000c2e1b00 */
[----:B------:R-:W-:Y:S02]  /*1ac0*/  CS2R R40, SRZ ;  /* 0x0000000000287805 */ /* 0x000fe4000001ff00 */
[----:B------:R-:W-:Y:S01]  /*1ad0*/  CS2R R42, SRZ ;  /* 0x00000000002a7805 */ /* 0x000fe2000001ff00 */
[----:B------:R-:W-:Y:S01]  /*1ae0*/  IMAD.WIDE R58, R53, 0x4, R58 ;  /* 0x00000004353a7825 */ /* 0x000fe200078e023a */
[----:B------:R-:W-:Y:S02]  /*1af0*/  MUFU.RCP R24, R24 ;  /* 0x0000001800187308 */ /* 0x000fe40000001000 */
[----:B------:R0:W4:Y:S04]  /*1b00*/  @!P2 LDG.E.EL.64 R40, desc[UR4][R22.64+-0x200] ;  /* 0xfffe00041628a981 */ /* 0x000128000c2e1b00 */
[----:B------:R-:W5:Y:S01]  /*1b10*/  @!P1 LDG.E.EL.64 R42, desc[UR4][R58.64] ;  /* 0x000000043a2a9981 */ /* 0x000f62000c2e1b00 */
[----:B0-----:R-:W-:-:S02]  /*1b20*/  CS2R R22, SRZ ;  /* 0x0000000000167805 */ /* 0x001fc4000001ff00 */
[----:B------:R-:W-:Y:S01]  /*1b30*/  CS2R R34, SRZ ;  /* 0x0000000000227805 */ /* 0x000fe2000001ff00 */
[----:B------:R-:W-:Y:S01]  /*1b40*/  IMAD.WIDE R56, R53, 0x4, R56 ;  /* 0x0000000435387825 */ /* 0x000fe200078e0238 */
[----:B--2---:R-:W-:Y:S02]  /*1b50*/  SEL R20, R20, RZ, !P3 ;  /* 0x000000ff14147207 */ /* 0x004fe40005800000 */
[----:B------:R-:W-:-:S03]  /*1b60*/  SEL R21, R21, RZ, !P3 ;  /* 0x000000ff15157207 */ /* 0x000fc60005800000 */
[----:B------:R-:W-:Y:S02]  /*1b70*/  FADD R20, R20, 9.9999997473787516356e-06 ;  /* 0x3727c5ac14147421 */ /* 0x000fe40000000000 */
[----:B------:R-:W-:Y:S02]  /*1b80*/  FADD R21, R21, 9.9999997473787516356e-06 ;  /* 0x3727c5ac15157421 */ /* 0x000fe40000000000 */
[----:B------:R-:W0:Y:S08]  /*1b90*/  MUFU.SQRT R7, R20 ;  /* 0x0000001400077308 */ /* 0x000e300000002000 */
[----:B------:R-:W1:Y:S01]  /*1ba0*/  MUFU.SQRT R8, R21 ;  /* 0x0000001500087308 */ /* 0x000e620000002000 */
[----:B0-----:R-:W-:-:S02]  /*1bb0*/  FSETP.GT.AND P6, PT, R7, 8.50705917302346158658e+37, PT ;  /* 0x7e8000000700780b */ /* 0x001fc40003fc4000 */
[----:B-1----:R-:W-:Y:S02]  /*1bc0*/  FSETP.GT.AND P0, PT, R8, 8.50705917302346158658e+37, PT ;  /* 0x7e8000000800780b */ /* 0x002fe40003f04000 */
[----:B------:R-:W-:Y:S02]  /*1bd0*/  FSETP.GEU.AND P5, PT, R7, 1.175494350822287508e-38, PT ;  /* 0x008000000700780b */ /* 0x000fe40003fae000 */
[----:B------:R-:W-:-:S07]  /*1be0*/  FSEL R52, R6, 1, P6 ;  /* 0x3f80000006347808 */ /* 0x000fce0003000000 */
[----:B------:R-:W-:Y:S01]  /*1bf0*/  @P6 FMUL R7, R7, 0.25 ;  /* 0x3e80000007076820 */ /* 0x000fe20000400000 */
[----:B------:R-:W-:Y:S02]  /*1c00*/  FSETP.GEU.AND P6, PT, R8, 1.175494350822287508e-38, PT ;  /* 0x008000000800780b */ /* 0x000fe40003fce000 */
[----:B------:R-:W-:Y:S01]  /*1c10*/  FSEL R6, R6, 1, P0 ;  /* 0x3f80000006067808 */ /* 0x000fe20000000000 */
[----:B------:R-:W-:Y:S01]  /*1c20*/  @P0 FMUL R8, R8, 0.25 ;  /* 0x3e80000008080820 */ /* 0x000fe20000400000 */
[----:B------:R-:W-:-:S13]  /*1c30*/  ISETP.NE.AND P0, PT, R32, RZ, PT ;  /* 0x000000ff2000720c */ /* 0x000fda0003f05270 */
[----:B------:R-:W-:Y:S01]  /*1c40*/  @!P0 FMUL R15, R15, 16777216 ;  /* 0x4b8000000f0f8820 */ /* 0x000fe20000400000 */
[----:B------:R-:W-:Y:S01]  /*1c50*/  @!P0 FMUL R49, R49, 16777216 ;  /* 0x4b80000031318820 */ /* 0x000fe20000400000 */
[----:B------:R-:W-:Y:S02]  /*1c60*/  ISETP.NE.AND P0, PT, R33, RZ, PT ;  /* 0x000000ff2100720c */ /* 0x000fe40003f05270 */
[----:B------:R-:W0:Y:S11]  /*1c70*/  LDC.64 R32, c[0x0][0x210] ;  /* 0x00008400ff207b82 */ /* 0x000e360000000a00 */
[----:B------:R-:W-:Y:S01]  /*1c80*/  @!P0 FMUL R9, R9, 16777216 ;  /* 0x4b80000009098820 */ /* 0x000fe20000400000 */
[----:B------:R-:W-:Y:S01]  /*1c90*/  @!P0 FMUL R11, R11, 16777216 ;  /* 0x4b8000000b0b8820 */ /* 0x000fe20000400000 */
[----:B------:R-:W-:-:S02]  /*1ca0*/  ISETP.NE.AND P0, PT, R31, RZ, PT ;  /* 0x000000ff1f00720c */ /* 0x000fc40003f05270 */
[----:B------:R-:W1:Y:S01]  /*1cb0*/  LDC.64 R30, c[0x0][0x268] ;  /* 0x00009a00ff1e7b82 */ /* 0x000e620000000a00 */
[----:B------:R-:W-:Y:S02]  /*1cc0*/  IMAD.IADD R21, R53, 0x1, R12 ;  /* 0x0000000135157824 */ /* 0x000fe400078e020c */
[----:B------:R-:W-:Y:S01]  /*1cd0*/  @!P5 FMUL R7, R7, 16777216 ;  /* 0x4b8000000707d820 */ /* 0x000fe20000400000 */
[----:B------:R-:W-:Y:S01]  /*1ce0*/  @!P5 FMUL R52, R52, 16777216 ;  /* 0x4b8000003434d820 */ /* 0x000fe20000400000 */
[----:B------:R-:W-:-:S03]  /*1cf0*/  ISETP.NE.AND P5, PT, R28, RZ, PT ;  /* 0x000000ff1c00720c */ /* 0x000fc60003fa5270 */
[----:B------:R-:W2:Y:S01]  /*1d00*/  LDC.64 R28, c[0x0][0x250] ;  /* 0x00009400ff1c7b82 */ /* 0x000ea20000000a00 */
[----:B0-----:R-:W-:Y:S02]  /*1d10*/  IMAD.WIDE R32, R21, 0x4, R32 ;  /* 0x0000000415207825 */ /* 0x001fe400078e0220 */
[----:B------:R0:W3:Y:S04]  /*1d20*/  @!P0 LDG.E.EL.64 R36, desc[UR4][R38.64+-0x100] ;  /* 0xffff000426248981 */ /* 0x0000e8000c2e1b00 */
[----:B------:R1:W3:Y:S01]  /*1d30*/  @!P1 LDG.E.EL.64 R44, desc[UR4][R32.64] ;  /* 0x00000004202c9981 */ /* 0x0002e2000c2e1b00 */
[----:B------:R-:W2:Y:S03]  /*1d40*/  LDC.64 R20, c[0x0][0x258] ;  /* 0x00009600ff147b82 */ /* 0x000ea60000000a00 */
[----:B------:R-:W3:Y:S01]  /*1d50*/  @!P0 LDG.E.EL.64 R34, desc[UR4][R16.64+-0x100] ;  /* 0xffff000410228981 */ /* 0x000ee2000c2e1b00 */
[----:B0-----:R-:W-:Y:S01]  /*1d60*/  CS2R R38, SRZ ;  /* 0x0000000000267805 */ /* 0x001fe2000001ff00 */
[----:B-1----:R-:W-:-:S03]  /*1d70*/  IMAD.WIDE R46, R53, 0x4, R30 ;  /* 0x00000004352e7825 */ /* 0x002fc600078e021e */
[----:B------:R-:W0:Y:S02]  /*1d80*/  LDC.64 R32, c[0x0][0x278] ;  /* 0x00009e00ff207b82 */ /* 0x000e240000000a00 */
[----:B------:R1:W3:Y:S06]  /*1d90*/  @!P2 LDG.E.EL.64 R38, desc[UR4][R46.64+-0x200] ;  /* 0xfffe00042e26a981 */ /* 0x0002ec000c2e1b00 */
[----:B-1----:R-:W1:Y:S01]  /*1da0*/  LDC.64 R46, c[0x0][0x2a0] ;  /* 0x0000a800ff2e7b82 */ /* 0x002e620000000a00 */
[----:B--2---:R-:W-:Y:S01]  /*1db0*/  IMAD.WIDE R20, R53, 0x4, R20 ;  /* 0x0000000435147825 */ /* 0x004fe200078e0214 */
[----:B------:R-:W-:-:S03]  /*1dc0*/  CS2R R30, SRZ ;  /* 0x00000000001e7805 */ /* 0x000fc6000001ff00 */
[C---:B------:R-:W-:Y:S01]  /*1dd0*/  IMAD.WIDE R60, R53.reuse, 0x4, R28 ;  /* 0x00000004353c7825 */ /* 0x040fe200078e021c */
[----:B------:R2:W3:Y:S02]  /*1de0*/  @!P0 LDG.E.EL.64 R22, desc[UR4][R20.64+-0x100] ;  /* 0xffff000414168981 */ /* 0x0004e4000c2e1b00 */
[----:B------:R-:W4:Y:S01]  /*1df0*/  LDC.64 R28, c[0x0][0x280] ;  /* 0x0000a000ff1c7b82 */ /* 0x000f220000000a00 */
[----:B0-----:R-:W-:-:S05]  /*1e00*/  IMAD.WIDE R58, R53, 0x4, R32 ;  /* 0x00000004353a7825 */ /* 0x001fca00078e0220 */
[----:B------:R1:W3:Y:S02]  /*1e10*/  @!P2 LDG.E.EL.64 R30, desc[UR4][R58.64+-0x200] ;  /* 0xfffe00043a1ea981 */ /* 0x0002e4000c2e1b00 */
[----:B--2---:R-:W0:Y:S01]  /*1e20*/  LDC.64 R20, c[0x0][0x290] ;  /* 0x0000a400ff147b82 */ /* 0x004e220000000a00 */
[----:B------:R-:W-:Y:S01]  /*1e30*/  FMUL R12, R24, R25 ;  /* 0x00000019180c7220 */ /* 0x000fe20000400000 */
[----:B------:R-:W-:Y:S02]  /*1e40*/  CS2R R24, SRZ ;  /* 0x0000000000187805 */ /* 0x000fe4000001ff00 */
[----:B------:R-:W-:-:S04]  /*1e50*/  CS2R R16, SRZ ;  /* 0x0000000000107805 */ /* 0x000fc8000001ff00 */
[----:B------:R2:W3:Y:S01]  /*1e60*/  @!P3 LDG.E.EL.64 R24, desc[UR4][R18.64+-0x300] ;  /* 0xfffd00041218b981 */ /* 0x0004e2000c2e1b00 */
[C---:B-1----:R-:W-:Y:S02]  /*1e70*/  IMAD.WIDE R58, R53.reuse, 0x4, R46 ;  /* 0x00000004353a7825 */ /* 0x042fe400078e022e */
[----:B------:R-:W1:Y:S01]  /*1e80*/  LDC.64 R46, c[0x0][0x2a8] ;  /* 0x0000aa00ff2e7b82 */ /* 0x000e620000000a00 */
[----:B------:R4:W3:Y:S01]  /*1e90*/  @!P1 LDG.E.EL.64 R16, desc[UR4][R56.64] ;  /* 0x0000000438109981 */ /* 0x0008e2000c2e1b00 */
[----:B------:R-:W-:Y:S02]  /*1ea0*/  CS2R R32, SRZ ;  /* 0x0000000000207805 */ /* 0x000fe4000001ff00 */
[----:B--2---:R-:W-:Y:S01]  /*1eb0*/  CS2R R18, SRZ ;  /* 0x0000000000127805 */ /* 0x004fe2000001ff00 */
[----:B----4-:R-:W-:Y:S01]  /*1ec0*/  IMAD.WIDE R56, R53, 0x4, R28 ;  /* 0x0000000435387825 */ /* 0x010fe200078e021c */
[----:B------:R-:W-:-:S04]  /*1ed0*/  CS2R R28, SRZ ;  /* 0x00000000001c7805 */ /* 0x000fc8000001ff00 */
[----:B------:R0:W2:Y:S04]  /*1ee0*/  @!P0 LDG.E.EL.64 R18, desc[UR4][R60.64+-0x100] ;  /* 0xffff00043c128981 */ /* 0x0000a8000c2e1b00 */
[----:B------:R1:W4:Y:S01]  /*1ef0*/  @!P2 LDG.E.EL.64 R32, desc[UR4][R56.64+-0x200] ;  /* 0xfffe00043820a981 */ /* 0x000322000c2e1b00 */
[----:B0-----:R-:W-:Y:S01]  /*1f00*/  IMAD.WIDE R60, R53, 0x4, R20 ;  /* 0x00000004353c7825 */ /* 0x001fe200078e0214 */
[----:B------:R-:W-:-:S03]  /*1f10*/  CS2R R20, SRZ ;  /* 0x0000000000147805 */ /* 0x000fc6000001ff00 */
[----:B-1----:R-:W-:Y:S01]  /*1f20*/  IMAD.WIDE R56, R53, 0x4, R46 ;  /* 0x0000000435387825 */ /* 0x002fe200078e022e */
[----:B------:R0:W2:Y:S01]  /*1f30*/  @!P3 LDG.E.EL.64 R28, desc[UR4][R60.64+-0x300] ;  /* 0xfffd00043c1cb981 */ /* 0x0000a2000c2e1b00 */
[----:B------:R-:W-:-:S03]  /*1f40*/  CS2R R46, SRZ ;  /* 0x00000000002e7805 */ /* 0x000fc6000001ff00 */
[----:B------:R-:W2:Y:S04]  /*1f50*/  @!P3 LDG.E.EL.64 R20, desc[UR4][R58.64+-0x300] ;  /* 0xfffd00043a14b981 */ /* 0x000ea8000c2e1b00 */
[----:B------:R-:W2:Y:S01]  /*1f60*/  @!P3 LDG.E.EL.64 R46, desc[UR4][R56.64+-0x300] ;  /* 0xfffd0004382eb981 */ /* 0x000ea2000c2e1b00 */
[----:B------:R-:W1:Y:S01]  /*1f70*/  MUFU.RCP R54, R54 ;  /* 0x0000003600367308 */ /* 0x000e620000001000 */
[----:B------:R-:W-:Y:S01]  /*1f80*/  @!P6 FMUL R8, R8, 16777216 ;  /* 0x4b8000000808e820 */ /* 0x000fe20000400000 */
[----:B-1----:R-:W-:-:S06]  /*1f90*/  FMUL R55, R54, R55 ;  /* 0x0000003736377220 */ /* 0x002fcc0000400000 */
[----:B------:R-:W1:Y:S08]  /*1fa0*/  MUFU.RCP R54, R15 ;  /* 0x0000000f00367308 */ /* 0x000e700000001000 */
[----:B------:R-:W0:Y:S08]  /*1fb0*/  MUFU.RCP R51, R51 ;  /* 0x0000003300337308 */ /* 0x000e300000001000 */
[----:B------:R3:W3:Y:S01]  /*1fc0*/  MUFU.RCP R15, R8 ;  /* 0x00000008000f7308 */ /* 0x0006e20000001000 */
[----:B-1----:R-:W-:Y:S01]  /*1fd0*/  FMUL R49, R54, R49 ;  /* 0x0000003136317220 */ /* 0x002fe20000400000 */
[----:B-----5:R-:W-:-:S06]  /*1fe0*/  SEL R54, R43, RZ, !P1 ;  /* 0x000000ff2b367207 */ /* 0x020fcc0004800000 */
[----:B------:R-:W1:Y:S01]  /*1ff0*/  MUFU.RCP R53, R0 ;  /* 0x0000000000357308 */ /* 0x000e620000001000 */
[----:B------:R-:W-:Y:S01]  /*2000*/  SEL R40, R40, RZ, !P2 ;  /* 0x000000ff28287207 */ /* 0x000fe20005000000 */
[----:B------:R-:W-:Y:S01]  /*2010*/  @!P6 FMUL R6, R6, 16777216 ;  /* 0x4b8000000606e820 */ /* 0x000fe20000400000 */
[----:B---3--:R-:W-:Y:S01]  /*2020*/  SEL R8, R27, RZ, !P1 ;  /* 0x000000ff1b087207 */ /* 0x008fe20004800000 */
[----:B0-----:R-:W-:-:S04]  /*2030*/  FMUL R51, R51, R10 ;  /* 0x0000000a33337220 */ /* 0x001fc80000400000 */
[----:B------:R-:W0:Y:S01]  /*2040*/  MUFU.RCP R7, R7 ;  /* 0x0000000700077308 */ /* 0x000e220000001000 */
[----:B------:R-:W-:Y:S01]  /*2050*/  FMUL R15, R15, R6 ;  /* 0x000000060f0f7220 */ /* 0x000fe20000400000 */
[----:B------:R-:W-:-:S06]  /*2060*/  SEL R41, R41, RZ, !P2 ;  /* 0x000000ff29297207 */ /* 0x000fcc0005000000 */
[----:B------:R3:W5:Y:S01]  /*2070*/  MUFU.RCP R60, R9 ;  /* 0x00000009003c7308 */ /* 0x0007620000001000 */
[----:B-1----:R-:W-:Y:S01]  /*2080*/  FMUL R53, R53, R50 ;  /* 0x0000003235357220 */ /* 0x002fe20000400000 */
[----:B---3--:R-:W-:Y:S01]  /*2090*/  SEL R9, R42, RZ, !P1 ;  /* 0x000000ff2a097207 */ /* 0x008fe20004800000 */
[----:B0-----:R-:W-:Y:S01]  /*20a0*/  FMUL R7, R7, R52 ;  /* 0x0000003407077220 */ /* 0x001fe20000400000 */
[----:B------:R-:W-:Y:S02]  /*20b0*/  @P5 FSEL R2, R48, R3, !P4 ;  /* 0x0000000330025208 */ /* 0x000fe40006000000 */
[----:B------:R-:W-:Y:S02]  /*20c0*/  @P5 FSEL R4, R13, R14, !P4 ;  /* 0x0000000e0d045208 */ /* 0x000fe40006000000 */
[----:B------:R-:W-:Y:S01]  /*20d0*/  SEL R26, R26, RZ, !P1 ;  /* 0x000000ff1a1a7207 */ /* 0x000fe20004800000 */
[----:B-----5:R-:W-:Y:S01]  /*20e0*/  FMUL R11, R60, R11 ;  /* 0x0000000b3c0b7220 */ /* 0x020fe20000400000 */
[----:B------:R-:W-:-:S02]  /*20f0*/  SEL R45, R45, RZ, !P1 ;  /* 0x000000ff2d2d7207 */ /* 0x000fc40004800000 */
[----:B------:R-:W-:-:S03]  /*2100*/  SEL R44, R44, RZ, !P1 ;  /* 0x000000ff2c2c7207 */ /* 0x000fc60004800000 */
[----:B------:R-:W-:-:S04]  /*2110*/  FADD R0, R45, -R54 ;  /* 0x800000362d007221 */ /* 0x000fc80000000000 */
[----:B------:R-:W-:Y:S01]  /*2120*/  FMUL R0, R55, R0 ;  /* 0x0000000037007220 */ /* 0x000fe20000400000 */
[----:B------:R-:W-:Y:S02]  /*2130*/  SEL R43, R38, RZ, !P2 ;  /* 0x000000ff262b7207 */ /* 0x000fe40005000000 */
[----:B------:R-:W-:Y:S01]  /*2140*/  SEL R10, R39, RZ, !P2 ;  /* 0x000000ff270a7207 */ /* 0x000fe20005000000 */
[----:B------:R-:W-:Y:S02]  /*2150*/  FADD R9, R44, -R9 ;  /* 0x800000092c097221 */ /* 0x000fe40000000000 */
[----:B------:R-:W-:Y:S02]  /*2160*/  FADD R6, R40, -R43 ;  /* 0x8000002b28067221 */ /* 0x000fe40000000000 */
[----:B------:R-:W-:Y:S02]  /*2170*/  FMUL R12, R12, R9 ;  /* 0x000000090c0c7220 */ /* 0x000fe40000400000 */
[----:B------:R-:W-:Y:S01]  /*2180*/  FMUL R53, R53, R6 ;  /* 0x0000000635357220 */ /* 0x000fe20000400000 */
[----:B------:R-:W-:-:S02]  /*2190*/  SEL R9, R36, RZ, !P0 ;  /* 0x000000ff24097207 */ /* 0x000fc40004000000 */
[----:B------:R-:W-:Y:S02]  /*21a0*/  SEL R30, R30, RZ, !P2 ;  /* 0x000000ff1e1e7207 */ /* 0x000fe40005000000 */
[----:B------:R-:W-:Y:S02]  /*21b0*/  SEL R17, R17, RZ, !P1 ;  /* 0x000000ff11117207 */ /* 0x000fe40004800000 */
[----:B------:R-:W-:-:S03]  /*21c0*/  SEL R24, R24, RZ, !P3 ;  /* 0x000000ff18187207 */ /* 0x000fc60005800000 */
[----:B------:R-:W-:Y:S01]  /*21d0*/  FFMA R0, R17, R0, R8 ;  /* 0x0000000011007223 */ /* 0x000fe20000000008 */
[----:B------:R-:W-:Y:S01]  /*21e0*/  FADD R8, R41, -R10 ;  /* 0x8000000a29087221 */ /* 0x000fe20000000000 */
[----:B------:R-:W-:-:S03]  /*21f0*/  SEL R10, R34, RZ, !P0 ;  /* 0x000000ff220a7207 */ /* 0x000fc60004000000 */
[----:B------:R-:W-:Y:S01]  /*2200*/  FMUL R51, R51, R8 ;  /* 0x0000000833337220 */ /* 0x000fe20000400000 */
[----:B----4-:R-:W-:Y:S01]  /*2210*/  SEL R17, R32, RZ, !P2 ;  /* 0x000000ff20117207 */ /* 0x010fe20005000000 */
[----:B------:R-:W-:-:S04]  /*2220*/  FADD R10, R10, -R9 ;  /* 0x800000090a0a7221 */ /* 0x000fc80000000000 */
[----:B------:R-:W-:Y:S01]  /*2230*/  FFMA R53, R30, R53, R17 ;  /* 0x000000351e357223 */ /* 0x000fe20000000011 */
[----:B--2---:R-:W-:-:S04]  /*2240*/  SEL R27, R28, RZ, !P3 ;  /* 0x000000ff1c1b7207 */ /* 0x004fc80005800000 */
[----:B------:R-:W-:Y:S01]  /*2250*/  FSETP.GTU.AND P6, PT, R53, RZ, PT ;  /* 0x000000ff3500720b */ /* 0x000fe20003fcc000 */
[----:B------:R-:W-:Y:S01]  /*2260*/  FADD R8, R24, -R27 ;  /* 0x8000001b18087221 */ /* 0x000fe20000000000 */
[----:B------:R-:W-:Y:S02]  /*2270*/  SEL R20, R20, RZ, !P3 ;  /* 0x000000ff14147207 */ /* 0x000fe40005800000 */
[----:B------:R-:W-:Y:S01]  /*2280*/  SEL R9, R46, RZ, !P3 ;  /* 0x000000ff2e097207 */ /* 0x000fe20005800000 */
[----:B------:R-:W-:Y:S01]  /*2290*/  FMUL R7, R7, R8 ;  /* 0x0000000807077220 */ /* 0x000fe20000400000 */
[----:B------:R-:W-:Y:S02]  /*22a0*/  SEL R24, R31, RZ, !P2 ;  /* 0x000000ff1f187207 */ /* 0x000fe40005000000 */
[----:B------:R-:W-:Y:S01]  /*22b0*/  SEL R33, R33, RZ, !P2 ;  /* 0x000000ff21217207 */ /* 0x000fe20005000000 */
[----:B------:R-:W-:Y:S01]  /*22c0*/  FFMA R7, R20, R7, R9 ;  /* 0x0000000714077223 */ /* 0x000fe20000000009 */
[----:B------:R-:W-:-:S02]  /*22d0*/  SEL R25, R25, RZ, !P3 ;  /* 0x000000ff19197207 */ /* 0x000fc40005800000 */
[----:B------:R-:W-:Y:S02]  /*22e0*/  SEL R28, R29, RZ, !P3 ;  /* 0x000000ff1d1c7207 */ /* 0x000fe40005800000 */
[----:B------:R-:W-:Y:S01]  /*22f0*/  FSEL R53, R53, RZ, P6 ;  /* 0x000000ff35357208 */ /* 0x000fe20003000000 */
[----:B------:R-:W-:Y:S01]  /*2300*/  FFMA R51, R24, R51, R33 ;  /* 0x0000003318337223 */ /* 0x000fe20000000021 */
[----:B------:R-:W-:Y:S01]  /*2310*/  FSETP.GTU.AND P6, PT, R7, RZ, PT ;  /* 0x000000ff0700720b */ /* 0x000fe20003fcc000 */
[----:B------:R-:W-:Y:S01]  /*2320*/  FADD R8, R25, -R28 ;  /* 0x8000001c19087221 */ /* 0x000fe20000000000 */
[----:B------:R-:W-:Y:S02]  /*2330*/  FSETP.GEU.AND P4, PT, R53, 6, PT ;  /* 0x40c000003500780b */ /* 0x000fe40003f8e000 */
[----:B------:R-:W-:Y:S01]  /*2340*/  SEL R21, R21, RZ, !P3 ;  /* 0x000000ff15157207 */ /* 0x000fe20005800000 */
[----:B------:R-:W-:Y:S01]  /*2350*/  FMUL R8, R15, R8 ;  /* 0x000000080f087220 */ /* 0x000fe20000400000 */
[----:B------:R-:W-:-:S02]  /*2360*/  SEL R14, R47, RZ, !P3 ;  /* 0x000000ff2f0e7207 */ /* 0x000fc40005800000 */
[----:B------:R-:W-:Y:S02]  /*2370*/  FSETP.GTU.AND P5, PT, R51, RZ, PT ;  /* 0x000000ff3300720b */ /* 0x000fe40003fac000 */
[----:B------:R-:W-:Y:S01]  /*2380*/  FSEL R13, R7, RZ, P6 ;  /* 0x000000ff070d7208 */ /* 0x000fe20003000000 */
[----:B------:R-:W-:Y:S01]  /*2390*/  FFMA R8, R21, R8, R14 ;  /* 0x0000000815087223 */ /* 0x000fe2000000000e */
[----:B------:R-:W-:Y:S02]  /*23a0*/  FSEL R51, R51, RZ, P5 ;  /* 0x000000ff33337208 */ /* 0x000fe40002800000 */
[----:B------:R-:W-:Y:S02]  /*23b0*/  FSETP.NAN.AND P6, PT, R53, R53, PT ;  /* 0x000000353500720b */ /* 0x000fe40003fc8000 */
[----:B------:R-:W-:Y:S02]  /*23c0*/  FSETP.GEU.AND P5, PT, R13, 6, PT ;  /* 0x40c000000d00780b */ /* 0x000fe40003fae000 */
[----:B------:R-:W-:-:S02]  /*23d0*/  @P4 FSEL R53, R53, 6, P6 ;  /* 0x40c0000035354808 */ /* 0x000fc40003000000 */
[C---:B------:R-:W-:Y:S02]  /*23e0*/  FSETP.GTU.AND P6, PT, R8.reuse, RZ, PT ;  /* 0x000000ff0800720b */ /* 0x040fe40003fcc000 */
[----:B------:R-:W-:Y:S02]  /*23f0*/  FSETP.GEU.AND P4, PT, R51, 6, PT ;  /* 0x40c000003300780b */ /* 0x000fe40003f8e000 */
[----:B------:R-:W-:Y:S02]  /*2400*/  FSEL R9, R8, RZ, P6 ;  /* 0x000000ff08097208 */ /* 0x000fe40003000000 */
[----:B------:R-:W-:Y:S02]  /*2410*/  SEL R3, R16, RZ, !P1 ;  /* 0x000000ff10037207 */ /* 0x000fe40004800000 */
[----:B------:R-:W-:Y:S01]  /*2420*/  FSETP.NAN.AND P6, PT, R13, R13, PT ;  /* 0x0000000d0d00720b */ /* 0x000fe20003fc8000 */
[----:B------:R-:W-:Y:S01]  /*2430*/  FMUL R10, R49, R10 ;  /* 0x0000000a310a7220 */ /* 0x000fe20000400000 */
[----:B------:R-:W-:-:S02]  /*2440*/  SEL R7, R18, RZ, !P0 ;  /* 0x000000ff12077207 */ /* 0x000fc40004000000 */
[----:B------:R-:W-:Y:S01]  /*2450*/  SEL R22, R22, RZ, !P0 ;  /* 0x000000ff16167207 */ /* 0x000fe20004000000 */
[----:B------:R-:W-:Y:S01]  /*2460*/  FFMA R12, R3, R12, R26 ;  /* 0x0000000c030c7223 */ /* 0x000fe2000000001a */
[----:B------:R-:W-:Y:S02]  /*2470*/  SEL R6, R35, RZ, !P0 ;  /* 0x000000ff23067207 */ /* 0x000fe40004000000 */
[----:B------:R-:W-:Y:S02]  /*2480*/  SEL R37, R37, RZ, !P0 ;  /* 0x000000ff25257207 */ /* 0x000fe40004000000 */
[----:B------:R-:W-:Y:S02]  /*2490*/  @P5 FSEL R13, R13, 6, P6 ;  /* 0x40c000000d0d5808 */ /* 0x000fe40003000000 */
[----:B------:R-:W-:Y:S01]  /*24a0*/  FSETP.NAN.AND P6, PT, R51, R51, PT ;  /* 0x000000333300720b */ /* 0x000fe20003fc8000 */
[----:B------:R-:W-:Y:S01]  /*24b0*/  FFMA R10, R7, R10, R22 ;  /* 0x0000000a070a7223 */ /* 0x000fe20000000016 */
[----:B------:R-:W-:Y:S01]  /*24c0*/  FSETP.GEU.AND P5, PT, R9, 6, PT ;  /* 0x40c000000900780b */ /* 0x000fe20003fae000 */
[----:B------:R-:W-:Y:S01]  /*24d0*/  FADD R6, R6, -R37 ;  /* 0x8000002506067221 */ /* 0x000fe20000000000 */
[----:B------:R-:W-:-:S02]  /*24e0*/  @P4 FSEL R51, R51, 6, P6 ;  /* 0x40c0000033334808 */ /* 0x000fc40003000000 */
[----:B------:R-:W-:Y:S01]  /*24f0*/  FSETP.GTU.AND P4, PT, R12, RZ, PT ;  /* 0x000000ff0c00720b */ /* 0x000fe20003f8c000 */
[----:B------:R-:W-:Y:S01]  /*2500*/  FMUL R6, R11, R6 ;  /* 0x000000060b067220 */ /* 0x000fe20000400000 */
[----:B------:R-:W-:Y:S02]  /*2510*/  SEL R3, R19, RZ, !P0 ;  /* 0x000000ff13037207 */ /* 0x000fe40004000000 */
[----:B------:R-:W-:Y:S02]  /*2520*/  SEL R8, R23, RZ, !P0 ;  /* 0x000000ff17087207 */ /* 0x000fe40004000000 */
[----:B------:R-:W-:Y:S02]  /*2530*/  FSETP.GTU.AND P6, PT, R10, RZ, PT ;  /* 0x000000ff0a00720b */ /* 0x000fe40003fcc000 */
[----:B------:R-:W-:Y:S02]  /*2540*/  FSEL R14, R12, RZ, P4 ;  /* 0x000000ff0c0e7208 */ /* 0x000fe40002000000 */
[----:B------:R-:W-:Y:S01]  /*2550*/  FSETP.GTU.AND P4, PT, R0, RZ, PT ;  /* 0x000000ff0000720b */ /* 0x000fe20003f8c000 */
[----:B------:R-:W-:Y:S01]  /*2560*/  FFMA R3, R3, R6, R8 ;  /* 0x0000000603037223 */ /* 0x000fe20000000008 */
[----:B------:R-:W-:Y:S01]  /*2570*/  FSEL R10, R10, RZ, P6 ;  /* 0x000000ff0a0a7208 */ /* 0x000fe20003000000 */
[----:B------:R-:W0:Y:S01]  /*2580*/  LDC.64 R6, c[0x0][0x350] ;  /* 0x0000d400ff067b82 */ /* 0x000e220000000a00 */
[----:B------:R-:W-:-:S02]  /*2590*/  FSETP.NAN.AND P6, PT, R9, R9, PT ;  /* 0x000000090900720b */ /* 0x000fc40003fc8000 */
[----:B------:R-:W-:Y:S02]  /*25a0*/  FSEL R15, R0, RZ, P4 ;  /* 0x000000ff000f7208 */ /* 0x000fe40002000000 */
[----:B------:R-:W-:Y:S02]  /*25b0*/  FSETP.GEU.AND P4, PT, R14, 6, PT ;  /* 0x40c000000e00780b */ /* 0x000fe40003f8e000 */
[----:B------:R-:W-:Y:S02]  /*25c0*/  @P5 FSEL R9, R9, 6, P6 ;  /* 0x40c0000009095808 */ /* 0x000fe40003000000 */
[----:B------:R-:W-:Y:S02]  /*25d0*/  FSETP.GTU.AND P6, PT, R3, RZ, PT ;  /* 0x000000ff0300720b */ /* 0x000fe40003fcc000 */
[----:B------:R-:W-:Y:S02]  /*25e0*/  FSETP.GEU.AND P5, PT, R15, 6, PT ;  /* 0x40c000000f00780b */ /* 0x000fe40003fae000 */
[----:B------:R-:W-:-:S02]  /*25f0*/  FSEL R0, R3, RZ, P6 ;  /* 0x000000ff03007208 */ /* 0x000fc40003000000 */
[----:B------:R-:W-:Y:S02]  /*2600*/  @P2 FSEL R53, R13, R2, !P3 ;  /* 0x000000020d352208 */ /* 0x000fe40005800000 */
[----:B------:R-:W-:Y:S02]  /*2610*/  @P2 FSEL R51, R9, R4, !P3 ;  /* 0x0000000409332208 */ /* 0x000fe40005800000 */
[----:B------:R-:W-:Y:S02]  /*2620*/  FSETP.NAN.AND P6, PT, R14, R14, PT ;  /* 0x0000000e0e00720b */ /* 0x000fe40003fc8000 */
[----:B------:R-:W-:Y:S02]  /*2630*/  FSETP.GEU.AND P3, PT, R10, 6, PT ;  /* 0x40c000000a00780b */ /* 0x000fe40003f6e000 */
[----:B------:R-:W-:Y:S02]  /*2640*/  FSETP.GEU.AND P2, PT, R0, 6, PT ;  /* 0x40c000000000780b */ /* 0x000fe40003f4e000 */
[----:B------:R-:W-:-:S02]  /*2650*/  @P4 FSEL R14, R14, 6, P6 ;  /* 0x40c000000e0e4808 */ /* 0x000fc40003000000 */
[C---:B------:R-:W-:Y:S02]  /*2660*/  FSETP.NAN.AND P6, PT, R15.reuse, R15, PT ;  /* 0x0000000f0f00720b */ /* 0x040fe40003fc8000 */
[----:B------:R-:W-:Y:S02]  /*2670*/  FSETP.NAN.AND P4, PT, R10, R10, PT ;  /* 0x0000000a0a00720b */ /* 0x000fe40003f88000 */
[----:B------:R-:W-:Y:S02]  /*2680*/  @P5 FSEL R15, R15, 6, P6 ;  /* 0x40c000000f0f5808 */ /* 0x000fe40003000000 */
[----:B------:R-:W-:Y:S02]  /*2690*/  FSETP.NAN.AND P5, PT, R0, R0, PT ;  /* 0x000000000000720b */ /* 0x000fe40003fa8000 */
[----:B------:R-:W-:Y:S02]  /*26a0*/  @P3 FSEL R10, R10, 6, P4 ;  /* 0x40c000000a0a3808 */ /* 0x000fe40002000000 */
[----:B------:R-:W-:Y:S01]  /*26b0*/  @P2 FSEL R0, R0, 6, P5 ;  /* 0x40c0000000002808 */ /* 0x000fe20002800000 */
[----:B0-----:R-:W-:Y:S01]  /*26c0*/  IMAD.WIDE R2, R5, 0x4, R6 ;  /* 0x0000000405027825 */ /* 0x001fe200078e0206 */
[----:B------:R-:W-:-:S02]  /*26d0*/  @P1 FSEL R14, R10, R53, !P0 ;  /* 0x000000350a0e1208 */ /* 0x000fc40004000000 */
[----:B------:R-:W-:-:S05]  /*26e0*/  @P1 FSEL R15, R0, R51, !P0 ;  /* 0x00000033000f1208 */ /* 0x000fca0004000000 */
[----:B------:R-:W-:Y:S01]  /*26f0*/  STG.E.64 desc[UR4][R2.64], R14 ;  /* 0x0000000e02007986 */ /* 0x000fe2000c101b04 */
[----:B------:R-:W-:Y:S05]  /*2700*/  EXIT ;  /* 0x000000000000794d */ /* 0x000fea0003800000 */
.L_x_0:
[----:B------:R-:W-:-:S00]  /*2710*/  BRA `(.L_x_0) ;  /* 0xfffffffc00fc7947 */ /* 0x000fc0000383ffff */
[----:B------:R-:W-:-:S00]  /*2720*/  NOP ;  /* 0x0000000000007918 */ /* 0x000fc00000000000 */
        /* <DEDUP_REMOVED lines=13> */
.L_x_1:


//--------------------- .nv.global.init           --------------------------
	.section	.nv.global.init,"aw",@progbits
.nv.global.init:
	.type		_$_str,@object
	.size		_$_str,(_$_str_$_2 - _$_str)
_$_str:
        /*0000*/ 	.byte	0x5f, 0x5f, 0x43, 0x55, 0x44, 0x41, 0x5f, 0x46, 0x54, 0x5a, 0x00
	.type		_$_str_$_2,@object
	.size		_$_str_$_2,(.L_1 - _$_str_$_2)
_$_str_$_2:
        /*000b*/ 	.byte	0x5f, 0x5f, 0x43, 0x55, 0x44, 0x41, 0x5f, 0x50, 0x52, 0x45, 0x43, 0x5f, 0x53, 0x51, 0x52, 0x54
        /*001b*/ 	.byte	0x00
.L_1:


//--------------------- .nv.constant0.triton_poi_fused_cat_53 --------------------------
	.section	.nv.constant0.triton_poi_fused_cat_53,"a",@progbits
	.sectionflags	@""
	.align	4
.nv.constant0.triton_poi_fused_cat_53:
	.zero		860
